	.target	sm_100a

	.elftype	@"ET_EXEC"


//--------------------- .note.nv.tkinfo           --------------------------
	.section	.note.nv.tkinfo,"",@"SHT_NOTE"
	.sectionflags	@"SHF_NOTE_NV_TKINFO"
	.tkinfo
        /*0018*/ 	.word	0x00000081
        /*0030*/ 	.string	""
        /*0030*/ 	.string	"ptxas-blackwell"
        /*0030*/ 	.string	"Cuda compilation tools, release 12.9, V12.9.86"
        /*0030*/ 	.string	"Build cuda_12.9.r12.9/compiler.36037853_0"
        /*0030*/ 	.string	"-v  -suppress-debug-info  -lineinfo  -arch sm_100a "



//--------------------- .note.nv.cuver            --------------------------
	.section	.note.nv.cuver,"",@"SHT_NOTE"
	.sectionflags	@"SHF_NOTE_NV_CUVER"
        /*0018*/ 	.short	0x0001
        /*001a*/ 	.short	0x0064
        /*001c*/ 	.short	0x0001
        /*001e*/ 	.short	0x0000
        /*0020*/ 	.short	0x0001
        /*0022*/ 	.short	0x0000


//--------------------- .nv.info                  --------------------------
	.section	.nv.info,"",@"SHT_CUDA_INFO"
	.align	4


	//----- nvinfo : EIATTR_REGCOUNT
	.align		4
        /*0000*/ 	.byte	0x04, 0x2f
        /*0002*/ 	.short	(.L_4 - .L_3)
	.align		4
.L_3:
        /*0004*/ 	.word	index@(gluon_tcgen05)
        /*0008*/ 	.word	0x00000087


	//----- nvinfo : EIATTR_FRAME_SIZE
	.align		4
.L_4:
        /*000c*/ 	.byte	0x04, 0x11
        /*000e*/ 	.short	(.L_6 - .L_5)
	.align		4
.L_5:
        /*0010*/ 	.word	index@($__internal_2_$__cuda_sm10x_tcgen05_guardrail_trap_unallocated_columns_being_dealloced)
        /*0014*/ 	.word	0x00000000


	//----- nvinfo : EIATTR_FRAME_SIZE
	.align		4
.L_6:
        /*0018*/ 	.byte	0x04, 0x11
        /*001a*/ 	.short	(.L_8 - .L_7)
	.align		4
.L_7:
        /*001c*/ 	.word	index@($__internal_1_$__cuda_sm10x_tcgen05_guardrail_trap_phase_invalid_during_alloc)
        /*0020*/ 	.word	0x00000000


	//----- nvinfo : EIATTR_FRAME_SIZE
	.align		4
.L_8:
        /*0024*/ 	.byte	0x04, 0x11
        /*0026*/ 	.short	(.L_10 - .L_9)
	.align		4
.L_9:
        /*0028*/ 	.word	index@($__internal_0_$__cuda_sm10x_tcgen05_guardrail_trap_col_being_dealloced_not_returned_by_alloc)
        /*002c*/ 	.word	0x00000000


	//----- nvinfo : EIATTR_FRAME_SIZE
	.align		4
.L_10:
        /*0030*/ 	.byte	0x04, 0x11
        /*0032*/ 	.short	(.L_12 - .L_11)
	.align		4
.L_11:
        /*0034*/ 	.word	index@(gluon_tcgen05)
        /*0038*/ 	.word	0x00000000


	//----- nvinfo : EIATTR_MIN_STACK_SIZE
	.align		4
.L_12:
        /*003c*/ 	.byte	0x04, 0x12
        /*003e*/ 	.short	(.L_14 - .L_13)
	.align		4
.L_13:
        /*0040*/ 	.word	index@(gluon_tcgen05)
        /*0044*/ 	.word	0x00000000
.L_14:


//--------------------- .nv.info.gluon_tcgen05    --------------------------
	.section	.nv.info.gluon_tcgen05,"",@"SHT_CUDA_INFO"
	.sectionflags	@""
	.align	4


	//----- nvinfo : EIATTR_CUDA_API_VERSION
	.align		4
        /*0000*/ 	.byte	0x04, 0x37
        /*0002*/ 	.short	(.L_16 - .L_15)
.L_15:
        /*0004*/ 	.word	0x00000081


	//----- nvinfo : EIATTR_KPARAM_INFO
	.align		4
.L_16:
        /*0008*/ 	.byte	0x04, 0x17
        /*000a*/ 	.short	(.L_18 - .L_17)
.L_17:
        /*000c*/ 	.word	0x00000000
        /*0010*/ 	.short	0x000a
        /*0012*/ 	.short	0x0048
        /*0014*/ 	.byte	0x00, 0xf4, 0x21, 0x00


	//----- nvinfo : EIATTR_KPARAM_INFO
	.align		4
.L_18:
        /*0018*/ 	.byte	0x04, 0x17
        /*001a*/ 	.short	(.L_20 - .L_19)
.L_19:
        /*001c*/ 	.word	0x00000000
        /*0020*/ 	.short	0x0009
        /*0022*/ 	.short	0x0040
        /*0024*/ 	.byte	0x00, 0xf4, 0x21, 0x00


	//----- nvinfo : EIATTR_KPARAM_INFO
	.align		4
.L_20:
        /*0028*/ 	.byte	0x04, 0x17
        /*002a*/ 	.short	(.L_22 - .L_21)
.L_21:
        /*002c*/ 	.word	0x00000000
        /*0030*/ 	.short	0x0008
        /*0032*/ 	.short	0x0038
        /*0034*/ 	.byte	0x00, 0xf0, 0x21, 0x00


	//----- nvinfo : EIATTR_KPARAM_INFO
	.align		4
.L_22:
        /*0038*/ 	.byte	0x04, 0x17
        /*003a*/ 	.short	(.L_24 - .L_23)
.L_23:
        /*003c*/ 	.word	0x00000000
        /*0040*/ 	.short	0x0007
        /*0042*/ 	.short	0x0030
        /*0044*/ 	.byte	0x00, 0xf0, 0x21, 0x00


	//----- nvinfo : EIATTR_KPARAM_INFO
	.align		4
.L_24:
        /*0048*/ 	.byte	0x04, 0x17
        /*004a*/ 	.short	(.L_26 - .L_25)
.L_25:
        /*004c*/ 	.word	0x00000000
        /*0050*/ 	.short	0x0006
        /*0052*/ 	.short	0x0028
        /*0054*/ 	.byte	0x00, 0xf0, 0x21, 0x00


	//----- nvinfo : EIATTR_KPARAM_INFO
	.align		4
.L_26:
        /*0058*/ 	.byte	0x04, 0x17
        /*005a*/ 	.short	(.L_28 - .L_27)
.L_27:
        /*005c*/ 	.word	0x00000000
        /*0060*/ 	.short	0x0005
        /*0062*/ 	.short	0x0020
        /*0064*/ 	.byte	0x00, 0xf0, 0x11, 0x00


	//----- nvinfo : EIATTR_KPARAM_INFO
	.align		4
.L_28:
        /*0068*/ 	.byte	0x04, 0x17
        /*006a*/ 	.short	(.L_30 - .L_29)
.L_29:
        /*006c*/ 	.word	0x00000000
        /*0070*/ 	.short	0x0004
        /*0072*/ 	.short	0x001c
        /*0074*/ 	.byte	0x00, 0xf0, 0x11, 0x00


	//----- nvinfo : EIATTR_KPARAM_INFO
	.align		4
.L_30:
        /*0078*/ 	.byte	0x04, 0x17
        /*007a*/ 	.short	(.L_32 - .L_31)
.L_31:
        /*007c*/ 	.word	0x00000000
        /*0080*/ 	.short	0x0003
        /*0082*/ 	.short	0x0018
        /*0084*/ 	.byte	0x00, 0xf0, 0x11, 0x00


	//----- nvinfo : EIATTR_KPARAM_INFO
	.align		4
.L_32:
        /*0088*/ 	.byte	0x04, 0x17
        /*008a*/ 	.short	(.L_34 - .L_33)
.L_33:
        /*008c*/ 	.word	0x00000000
        /*0090*/ 	.short	0x0002
        /*0092*/ 	.short	0x0010
        /*0094*/ 	.byte	0x00, 0xf4, 0x21, 0x00


	//----- nvinfo : EIATTR_KPARAM_INFO
	.align		4
.L_34:
        /*0098*/ 	.byte	0x04, 0x17
        /*009a*/ 	.short	(.L_36 - .L_35)
.L_35:
        /*009c*/ 	.word	0x00000000
        /*00a0*/ 	.short	0x0001
        /*00a2*/ 	.short	0x0008
        /*00a4*/ 	.byte	0x00, 0xf4, 0x21, 0x00


	//----- nvinfo : EIATTR_KPARAM_INFO
	.align		4
.L_36:
        /*00a8*/ 	.byte	0x04, 0x17
        /*00aa*/ 	.short	(.L_38 - .L_37)
.L_37:
        /*00ac*/ 	.word	0x00000000
        /*00b0*/ 	.short	0x0000
        /*00b2*/ 	.short	0x0000
        /*00b4*/ 	.byte	0x00, 0xf4, 0x21, 0x00


	//----- nvinfo : EIATTR_AT_ENTRY_FRAGMENTS
	.align		4
.L_38:
        /*00b8*/ 	.byte	0x04, 0x4f
        /*00ba*/ 	.short	(.L_40 - .L_39)


	//   ....[0]....
.L_39:
        /*00bc*/ 	.word	0x00000004


	//----- nvinfo : EIATTR_RESERVED_SMEM_USED
	.align		4
.L_40:
        /*00c0*/ 	.byte	0x01, 0x41
	.zero		2


	//----- nvinfo : EIATTR_SPARSE_MMA_MASK
	.align		4
        /*00c4*/ 	.byte	0x03, 0x50
        /*00c6*/ 	.short	0x0000


	//----- nvinfo : EIATTR_TCGEN05_1CTA_USED
	.align		4
        /*00c8*/ 	.byte	0x01, 0x51
	.zero		2


	//----- nvinfo : EIATTR_MAXREG_COUNT
	.align		4
        /*00cc*/ 	.byte	0x03, 0x1b
        /*00ce*/ 	.short	0x00ff


	//----- nvinfo : EIATTR_NUM_BARRIERS
	.align		4
        /*00d0*/ 	.byte	0x02, 0x4c
        /*00d2*/ 	.byte	0x01
	.zero		1


	//----- nvinfo : EIATTR_INT_WARP_WIDE_INSTR_OFFSETS
	.align		4
        /*00d4*/ 	.byte	0x04, 0x31
        /*00d6*/ 	.short	(.L_42 - .L_41)


	//   ....[0]....
.L_41:
        /*00d8*/ 	.word	0x00001620


	//   ....[1]....
        /*00dc*/ 	.word	0x00001640


	//   ....[2]....
        /*00e0*/ 	.word	0x000016c0


	//   ....[3]....
        /*00e4*/ 	.word	0x00001ab0


	//   ....[4]....
        /*00e8*/ 	.word	0x00001ac0


	//   ....[5]....
        /*00ec*/ 	.word	0x00001b20


	//   ....[6]....
        /*00f0*/ 	.word	0x00001b30


	//   ....[7]....
        /*00f4*/ 	.word	0x00001d90


	//   ....[8]....
        /*00f8*/ 	.word	0x00001da0


	//   ....[9]....
        /*00fc*/ 	.word	0x00001f30


	//   ....[10]....
        /*0100*/ 	.word	0x00001f60


	//   ....[11]....
        /*0104*/ 	.word	0x00001f80


	//   ....[12]....
        /*0108*/ 	.word	0x00001fc0


	//   ....[13]....
        /*010c*/ 	.word	0x000021f0


	//   ....[14]....
        /*0110*/ 	.word	0x00002200


	//   ....[15]....
        /*0114*/ 	.word	0x00002590


	//   ....[16]....
        /*0118*/ 	.word	0x000025a0


	//   ....[17]....
        /*011c*/ 	.word	0x00002c90


	//   ....[18]....
        /*0120*/ 	.word	0x00002ce0


	//----- nvinfo : EIATTR_COOP_GROUP_MASK_REGIDS
	.align		4
.L_42:
        /*0124*/ 	.byte	0x04, 0x29
        /*0126*/ 	.short	(.L_44 - .L_43)


	//   ....[0]....
.L_43:
        /*0128*/ 	.word	0xffffffff


	//   ....[1]....
        /*012c*/ 	.word	0xffffffff


	//   ....[2]....
        /*0130*/ 	.word	0xffffffff


	//   ....[3]....
        /*0134*/ 	.word	0xffffffff


	//   ....[4]....
        /*0138*/ 	.word	0xffffffff


	//   ....[5]....
        /*013c*/ 	.word	0xffffffff


	//   ....[6]....
        /*0140*/ 	.word	0xffffffff


	//   ....[7]....
        /*0144*/ 	.word	0xffffffff


	//   ....[8]....
        /*0148*/ 	.word	0xffffffff


	//   ....[9]....
        /*014c*/ 	.word	0xffffffff


	//----- nvinfo : EIATTR_COOP_GROUP_INSTR_OFFSETS
	.align		4
.L_44:
        /*0150*/ 	.byte	0x04, 0x28
        /*0152*/ 	.short	(.L_46 - .L_45)


	//   ....[0]....
.L_45:
        /*0154*/ 	.word	0x00000050


	//   ....[1]....
        /*0158*/ 	.word	0x00000310


	//   ....[2]....
        /*015c*/ 	.word	0x000004f0


	//   ....[3]....
        /*0160*/ 	.word	0x000009a0


	//   ....[4]....
        /*0164*/ 	.word	0x00000ae0


	//   ....[5]....
        /*0168*/ 	.word	0x00000f50


	//   ....[6]....
        /*016c*/ 	.word	0x00001090


	//   ....[7]....
        /*0170*/ 	.word	0x000014e0


	//   ....[8]....
        /*0174*/ 	.word	0x00002b20


	//   ....[9]....
        /*0178*/ 	.word	0x00002d90


	//----- nvinfo : EIATTR_VRC_CTA_INIT_COUNT
	.align		4
.L_46:
        /*017c*/ 	.byte	0x02, 0x4a
        /*017e*/ 	.byte	0x80
	.zero		1


	//----- nvinfo : EIATTR_MBARRIER_INSTR_OFFSETS
	.align		4
        /*0180*/ 	.byte	0x04, 0x39
        /*0182*/ 	.short	(.L_48 - .L_47)


	//   ....[0]....
.L_47:
        /*0184*/ 	.word	0x000016e0
        /*0188*/ 	.word	0x000000ff
        /*018c*/ 	.word	0x00018000
        /*0190*/ 	.short	0x0100
        /*0192*/ 	.byte	0x0c
	.zero		1


	//   ....[1]....
        /*0194*/ 	.word	0x000016f0
        /*0198*/ 	.word	0x000000ff
        /*019c*/ 	.word	0x00018020
        /*01a0*/ 	.short	0x0100
        /*01a2*/ 	.byte	0x0c
	.zero		1


	//   ....[2]....
        /*01a4*/ 	.word	0x000017a0
        /*01a8*/ 	.word	0x000000ff
        /*01ac*/ 	.word	0x00018008
        /*01b0*/ 	.short	0x0100
        /*01b2*/ 	.byte	0x0c
	.zero		1


	//   ....[3]....
        /*01b4*/ 	.word	0x000017b0
        /*01b8*/ 	.word	0x000000ff
        /*01bc*/ 	.word	0x00018028
        /*01c0*/ 	.short	0x0100
        /*01c2*/ 	.byte	0x0c
	.zero		1


	//   ....[4]....
        /*01c4*/ 	.word	0x00001890
        /*01c8*/ 	.word	0x000000ff
        /*01cc*/ 	.word	0x00018010
        /*01d0*/ 	.short	0x0100
        /*01d2*/ 	.byte	0x0c
	.zero		1


	//   ....[5]....
        /*01d4*/ 	.word	0x000018a0
        /*01d8*/ 	.word	0x000000ff
        /*01dc*/ 	.word	0x00018030
        /*01e0*/ 	.short	0x0100
        /*01e2*/ 	.byte	0x0c
	.zero		1


	//   ....[6]....
        /*01e4*/ 	.word	0x000019b0
        /*01e8*/ 	.word	0x000000ff
        /*01ec*/ 	.word	0x00018018
        /*01f0*/ 	.short	0x0100
        /*01f2*/ 	.byte	0x0c
	.zero		1


	//   ....[7]....
        /*01f4*/ 	.word	0x000019c0
        /*01f8*/ 	.word	0x000000ff
        /*01fc*/ 	.word	0x00018038
        /*0200*/ 	.short	0x0100
        /*0202*/ 	.byte	0x0c
	.zero		1


	//   ....[8]....
        /*0204*/ 	.word	0x00001bc0
        /*0208*/ 	.word	0x000000ff
        /*020c*/ 	.word	0x00018000
        /*0210*/ 	.short	0x010a
        /*0212*/ 	.byte	0x0c
	.zero		1


	//   ....[9]....
        /*0214*/ 	.word	0x00001df0
        /*0218*/ 	.word	0x000000ff
        /*021c*/ 	.word	0x00018020
        /*0220*/ 	.short	0x010a
        /*0222*/ 	.byte	0x0c
	.zero		1


	//   ....[10]....
        /*0224*/ 	.word	0x00002040
        /*0228*/ 	.word	0x000000ff
        /*022c*/ 	.word	0x00018000
        /*0230*/ 	.short	0x010a
        /*0232*/ 	.byte	0x12
	.zero		1


	//   ....[11]....
        /*0234*/ 	.word	0x00002240
        /*0238*/ 	.word	0x000000ff
        /*023c*/ 	.word	0x00018020
        /*0240*/ 	.short	0x010a
        /*0242*/ 	.byte	0x12
	.zero		1


	//   ....[12]....
        /*0244*/ 	.word	0x00002310
        /*0248*/ 	.word	0x000000ff
        /*024c*/ 	.word	0x00018000
        /*0250*/ 	.short	0x0108
        /*0252*/ 	.byte	0x0c
	.zero		1


	//   ....[13]....
        /*0254*/ 	.word	0x00002320
        /*0258*/ 	.word	0x000000ff
        /*025c*/ 	.word	0x00018020
        /*0260*/ 	.short	0x0108
        /*0262*/ 	.byte	0x0c
	.zero		1


	//   ....[14]....
        /*0264*/ 	.word	0x00002370
        /*0268*/ 	.word	0x000000ff
        /*026c*/ 	.word	0x00018008
        /*0270*/ 	.short	0x0108
        /*0272*/ 	.byte	0x0c
	.zero		1


	//   ....[15]....
        /*0274*/ 	.word	0x00002380
        /*0278*/ 	.word	0x000000ff
        /*027c*/ 	.word	0x00018028
        /*0280*/ 	.short	0x0108
        /*0282*/ 	.byte	0x0c
	.zero		1


	//   ....[16]....
        /*0284*/ 	.word	0x000023d0
        /*0288*/ 	.word	0x000000ff
        /*028c*/ 	.word	0x00018010
        /*0290*/ 	.short	0x0108
        /*0292*/ 	.byte	0x0c
	.zero		1


	//   ....[17]....
        /*0294*/ 	.word	0x000023e0
        /*0298*/ 	.word	0x000000ff
        /*029c*/ 	.word	0x00018030
        /*02a0*/ 	.short	0x0108
        /*02a2*/ 	.byte	0x0c
	.zero		1


	//   ....[18]....
        /*02a4*/ 	.word	0x00002430
        /*02a8*/ 	.word	0x000000ff
        /*02ac*/ 	.word	0x00018018
        /*02b0*/ 	.short	0x0108
        /*02b2*/ 	.byte	0x0c
	.zero		1


	//   ....[19]....
        /*02b4*/ 	.word	0x00002440
        /*02b8*/ 	.word	0x000000ff
        /*02bc*/ 	.word	0x00018038
        /*02c0*/ 	.short	0x0108
        /*02c2*/ 	.byte	0x0c
	.zero		1


	//   ....[20]....
        /*02c4*/ 	.word	0x00002db0
        /*02c8*/ 	.word	0x000000ff
        /*02cc*/ 	.word	0x00018000
        /*02d0*/ 	.short	0x010a
        /*02d2*/ 	.byte	0x0c
	.zero		1


	//   ....[21]....
        /*02d4*/ 	.word	0x00002de0
        /*02d8*/ 	.word	0x000000ff
        /*02dc*/ 	.word	0x00018020
        /*02e0*/ 	.short	0x010a
        /*02e2*/ 	.byte	0x0c
	.zero		1


	//   ....[22]....
        /*02e4*/ 	.word	0x00002e10
        /*02e8*/ 	.word	0x000000ff
        /*02ec*/ 	.word	0x00018000
        /*02f0*/ 	.short	0x010a
        /*02f2*/ 	.byte	0x12
	.zero		1


	//   ....[23]....
        /*02f4*/ 	.word	0x00002e40
        /*02f8*/ 	.word	0x000000ff
        /*02fc*/ 	.word	0x00018020
        /*0300*/ 	.short	0x010a
        /*0302*/ 	.byte	0x12
	.zero		1


	//----- nvinfo : EIATTR_NUM_MBARRIERS
	.align		4
.L_48:
        /*0304*/ 	.byte	0x03, 0x38
        /*0306*/ 	.short	0x0008


	//----- nvinfo : EIATTR_EXIT_INSTR_OFFSETS
	.align		4
        /*0308*/ 	.byte	0x04, 0x1c
        /*030a*/ 	.short	(.L_50 - .L_49)


	//   ....[0]....
.L_49:
        /*030c*/ 	.word	0x00002da0


	//----- nvinfo : EIATTR_REQNTID
	.align		4
.L_50:
        /*0310*/ 	.byte	0x04, 0x10
        /*0312*/ 	.short	(.L_52 - .L_51)
.L_51:
        /*0314*/ 	.word	0x00000100
        /*0318*/ 	.word	0x00000001
        /*031c*/ 	.word	0x00000001


	//----- nvinfo : EIATTR_CRS_STACK_SIZE
	.align		4
.L_52:
        /*0320*/ 	.byte	0x04, 0x1e
        /*0322*/ 	.short	(.L_54 - .L_53)
.L_53:
        /*0324*/ 	.word	0x00000000


	//----- nvinfo : EIATTR_CBANK_PARAM_SIZE
	.align		4
.L_54:
        /*0328*/ 	.byte	0x03, 0x19
        /*032a*/ 	.short	0x0050


	//----- nvinfo : EIATTR_PARAM_CBANK
	.align		4
        /*032c*/ 	.byte	0x04, 0x0a
        /*032e*/ 	.short	(.L_56 - .L_55)
	.align		4
.L_55:
        /*0330*/ 	.word	index@(.nv.constant0.gluon_tcgen05)
        /*0334*/ 	.short	0x0380
        /*0336*/ 	.short	0x0050


	//----- nvinfo : EIATTR_SW_WAR
	.align		4
.L_56:
        /*0338*/ 	.byte	0x04, 0x36
        /*033a*/ 	.short	(.L_58 - .L_57)
.L_57:
        /*033c*/ 	.word	0x00000008
.L_58:


//--------------------- .nv.compat                --------------------------
	.section	.nv.compat,"",@"SHT_CUDA_COMPAT_INFO"
	.align	4
        /*0000*/ 	.byte	0x02, 0x02, 0x02, 0x00, 0x02, 0x05, 0x05, 0x00, 0x02, 0x03, 0x03, 0x00, 0x02, 0x06, 0x01, 0x00


//--------------------- .nv.callgraph             --------------------------
	.section	.nv.callgraph,"",@"SHT_CUDA_CALLGRAPH"
	.align	4
	.sectionentsize	8
	.align		4
        /*0000*/ 	.word	0x00000000
	.align		4
        /*0004*/ 	.word	0xffffffff
	.align		4
        /*0008*/ 	.word	0x00000000
	.align		4
        /*000c*/ 	.word	0xfffffffe
	.align		4
        /*0010*/ 	.word	0x00000000
	.align		4
        /*0014*/ 	.word	0xfffffffd
	.align		4
        /*0018*/ 	.word	0x00000000
	.align		4
        /*001c*/ 	.word	0xfffffffc


//--------------------- .text.gluon_tcgen05       --------------------------
	.section	.text.gluon_tcgen05,"ax",@progbits
	.align	128
        .global         gluon_tcgen05
        .type           gluon_tcgen05,@function
        .size           gluon_tcgen05,(.L_x_85 - gluon_tcgen05)
        .other          gluon_tcgen05,@"STO_CUDA_ENTRY STV_DEFAULT"
gluon_tcgen05:
.text.gluon_tcgen05:
[----:B------:R-:W1:Y:S01]  /*0000*/  LDC R1, c[0x0][0x37c] ;  /* 0x0000df00ff017b82 */ /* 0x000e620000000800 */
[----:B------:R-:W2:Y:S02]  /*0010*/  S2R R0, SR_TID.X ;  /* 0x0000000000007919 */ /* 0x000ea40000002100 */
[----:B--2---:R-:W-:-:S13]  /*0020*/  ISETP.GE.U32.AND P2, PT, R0, 0x20, PT ;  /* 0x000000200000780c */ /* 0x004fda0003f46070 */
[----:B------:R-:W-:Y:S05]  /*0030*/  @P2 BRA `(.L_x_0) ;  /* 0x0000000000b82947 */ /* 0x000fea0003800000 */
[----:B------:R-:W2:Y:S01]  /*0040*/  S2UR UR6, SR_CgaCtaId ;  /* 0x00000000000679c3 */ /* 0x000ea20000008800 */
[----:B------:R-:W-:Y:S01]  /*0050*/  NOP ;  /* 0x0000000000007918 */ /* 0x000fe20000000000 */
[----:B------:R-:W-:Y:S02]  /*0060*/  UMOV UR4, 0x40 ;  /* 0x0000004000047882 */ /* 0x000fe40000000000 */
[----:B--2---:R-:W-:-:S09]  /*0070*/  ULEA UR4, UR6, UR4, 0x18 ;  /* 0x0000000406047291 */ /* 0x004fd2000f8ec0ff */
[----:B------:R-:W2:Y:S01]  /*0080*/  LDS.U8 R2, [UR4] ;  /* 0x00000004ff027984 */ /* 0x000ea20008000000 */
[----:B------:R-:W-:Y:S02]  /*0090*/  UMOV UR4, 0x400 ;  /* 0x0000040000047882 */ /* 0x000fe40000000000 */
[----:B------:R-:W-:Y:S01]  /*00a0*/  ULEA UR4, UR6, UR4, 0x18 ;  /* 0x0000000406047291 */ /* 0x000fe2000f8ec0ff */
[----:B--2---:R-:W-:-:S13]  /*00b0*/  ISETP.NE.AND P0, PT, R2, RZ, PT ;  /* 0x000000ff0200720c */ /* 0x004fda0003f05270 */
[----:B------:R-:W-:Y:S05]  /*00c0*/  @P0 BRA `(.L_x_1) ;  /* 0x00000000007c0947 */ /* 0x000fea0003800000 */
[----:B------:R-:W-:-:S13]  /*00d0*/  ELECT P0, URZ, PT ;  /* 0x0000000000ff782f */ /* 0x000fda0003800000 */
[----:B------:R-:W-:Y:S05]  /*00e0*/  @!P0 BRA `(.L_x_2) ;  /* 0x0000000000848947 */ /* 0x000fea0003800000 */
[----:B------:R-:W-:Y:S01]  /*00f0*/  UMOV UR5, 0x8 ;  /* 0x0000000800057882 */ /* 0x000fe20000000000 */
[----:B------:R-:W-:Y:S02]  /*0100*/  IMAD.MOV.U32 R5, RZ, RZ, 0x1 ;  /* 0x00000001ff057424 */ /* 0x000fe400078e00ff */
[----:B------:R-:W-:Y:S02]  /*0110*/  IMAD.MOV.U32 R3, RZ, RZ, 0xff ;  /* 0x000000ffff037424 */ /* 0x000fe400078e00ff */
[----:B------:R-:W-:Y:S04]  /*0120*/  DEPBAR.LE SB2, 0x36 ;  /* 0x0000ad800000791a */ /* 0x000fe80000000000 */
[----:B------:R-:W2:Y:S02]  /*0130*/  UTCATOMSWS.FIND_AND_SET.ALIGN UP0, UR5, UR5 ;  /* 0x00000005000575e3 */ /* 0x000ea40008000800 */
[----:B--2---:R-:W-:-:S04]  /*0140*/  PLOP3.LUT P0, PT, PT, PT, UP0, 0x80, 0x8 ;  /* 0x000000000008781c */ /* 0x004fc80003f0f008 */
[----:B------:R-:W-:-:S04]  /*0150*/  SEL R2, RZ, 0xffffffff, !P0 ;  /* 0xffffffffff027807 */ /* 0x000fc80004000000 */
[----:B------:R-:W-:Y:S01]  /*0160*/  ISETP.NE.AND P0, PT, R2, RZ, PT ;  /* 0x000000ff0200720c */ /* 0x000fe20003f05270 */
[----:B------:R-:W-:-:S12]  /*0170*/  IMAD.U32 R2, RZ, RZ, UR5 ;  /* 0x00000005ff027e24 */ /* 0x000fd8000f8e00ff */
[----:B------:R-:W-:Y:S05]  /*0180*/  @P0 BRA `(.L_x_3) ;  /* 0x0000000000240947 */ /* 0x000fea0003800000 */
.L_x_4:
[----:B------:R-:W-:Y:S05]  /*0190*/  NANOSLEEP 0x64 ;  /* 0x000000640000795d */ /* 0x000fea0003800000 */
[----:B------:R-:W-:-:S05]  /*01a0*/  UMOV UR5, 0x8 ;  /* 0x0000000800057882 */ /* 0x000fca0000000000 */
[----:B------:R-:W-:Y:S04]  /*01b0*/  DEPBAR.LE SB2, 0x36 ;  /* 0x0000ad800000791a */ /* 0x000fe80000000000 */
[----:B------:R-:W2:Y:S02]  /*01c0*/  UTCATOMSWS.FIND_AND_SET.ALIGN UP0, UR5, UR5 ;  /* 0x00000005000575e3 */ /* 0x000ea40008000800 */
[----:B--2---:R-:W-:-:S04]  /*01d0*/  PLOP3.LUT P0, PT, PT, PT, UP0, 0x80, 0x8 ;  /* 0x000000000008781c */ /* 0x004fc80003f0f008 */
[----:B------:R-:W-:-:S04]  /*01e0*/  SEL R2, RZ, 0xffffffff, !P0 ;  /* 0xffffffffff027807 */ /* 0x000fc80004000000 */
[----:B------:R-:W-:Y:S01]  /*01f0*/  ISETP.NE.AND P0, PT, R2, RZ, PT ;  /* 0x000000ff0200720c */ /* 0x000fe20003f05270 */
[----:B------:R-:W-:-:S12]  /*0200*/  IMAD.U32 R2, RZ, RZ, UR5 ;  /* 0x00000005ff027e24 */ /* 0x000fd8000f8e00ff */
[----:B------:R-:W-:Y:S05]  /*0210*/  @!P0 BRA `(.L_x_4) ;  /* 0xfffffffc00dc8947 */ /* 0x000fea000383ffff */
.L_x_3:
[C---:B------:R-:W-:Y:S01]  /*0220*/  VIADD R4, R2.reuse, 0x10 ;  /* 0x0000001002047836 */ /* 0x040fe20000000000 */
[----:B------:R-:W-:Y:S01]  /*0230*/  UMOV UR5, 0x50 ;  /* 0x0000005000057882 */ /* 0x000fe20000000000 */
[----:B------:R-:W-:Y:S01]  /*0240*/  SHF.L.U32 R3, R3, R2, RZ ;  /* 0x0000000203037219 */ /* 0x000fe200000006ff */
[----:B------:R-:W-:Y:S01]  /*0250*/  ULEA UR5, UR6, UR5, 0x18 ;  /* 0x0000000506057291 */ /* 0x000fe2000f8ec0ff */
[----:B------:R-:W-:Y:S01]  /*0260*/  IMAD.SHL.U32 R2, R2, 0x20, RZ ;  /* 0x0000002002027824 */ /* 0x000fe200078e00ff */
[----:B------:R-:W-:-:S04]  /*0270*/  SHF.L.U32 R4, R5, R4, RZ ;  /* 0x0000000405047219 */ /* 0x000fc800000006ff */
[----:B------:R-:W-:-:S05]  /*0280*/  LOP3.LUT R3, R4, R3, RZ, 0xfc, !PT ;  /* 0x0000000304037212 */ /* 0x000fca00078efcff */
[----:B------:R2:W-:Y:S04]  /*0290*/  ATOMS.OR RZ, [UR5], R3 ;  /* 0x00000003ffff798c */ /* 0x0005e8000b000005 */
[----:B------:R2:W-:Y:S01]  /*02a0*/  STS [UR4], R2 ;  /* 0x00000002ff007988 */ /* 0x0005e20008000804 */
[----:B------:R-:W-:Y:S05]  /*02b0*/  BRA `(.L_x_2) ;  /* 0x0000000000107947 */ /* 0x000fea0003800000 */
.L_x_1:
[----:B------:R-:W-:Y:S01]  /*02c0*/  IMAD.MOV.U32 R3, RZ, RZ, -0x1 ;  /* 0xffffffffff037424 */ /* 0x000fe200078e00ff */
[----:B------:R-:W-:-:S04]  /*02d0*/  MOV R2, 0x300 ;  /* 0x0000030000027802 */ /* 0x000fc80000000f00 */
[----:B------:R2:W-:Y:S03]  /*02e0*/  STS [UR4], R3 ;  /* 0x00000003ff007988 */ /* 0x0005e60008000804 */
[----:B-12---:R-:W-:Y:S05]  /*02f0*/  CALL.REL.NOINC `($__internal_1_$__cuda_sm10x_tcgen05_guardrail_trap_phase_invalid_during_alloc) ;  /* 0x0000002800e87944 */ /* 0x006fea0003c00000 */
.L_x_2:
[----:B------:R-:W-:Y:S05]  /*0300*/  WARPSYNC.ALL ;  /* 0x0000000000007948 */ /* 0x000fea0003800000 */
[----:B------:R-:W-:Y:S01]  /*0310*/  NOP ;  /* 0x0000000000007918 */ /* 0x000fe20000000000 */
.L_x_0:
[----:B------:R-:W3:Y:S08]  /*0320*/  S2UR UR4, SR_CgaCtaId ;  /* 0x00000000000479c3 */ /* 0x000ef00000008800 */
[----:B------:R-:W-:Y:S01]  /*0330*/  BAR.SYNC.DEFER_BLOCKING 0x0 ;  /* 0x0000000000007b1d */ /* 0x000fe20000010000 */
[----:B------:R-:W-:-:S05]  /*0340*/  LOP3.LUT R132, R0, 0xff, RZ, 0xc0, !PT ;  /* 0x000000ff00847812 */ /* 0x000fca00078ec0ff */
[----:B------:R-:W-:Y:S02]  /*0350*/  UMOV UR12, 0x400 ;  /* 0x00000400000c7882 */ /* 0x000fe40000000000 */
[----:B------:R-:W4:Y:S08]  /*0360*/  LDC R10, c[0x0][0x3a0] ;  /* 0x0000e800ff0a7b82 */ /* 0x000f300000000800 */
[----:B------:R-:W5:Y:S01]  /*0370*/  S2UR UR16, SR_CTAID.Y ;  /* 0x00000000001079c3 */ /* 0x000f620000002600 */
[----:B---3--:R-:W-:-:S09]  /*0380*/  ULEA UR12, UR4, UR12, 0x18 ;  /* 0x0000000c040c7291 */ /* 0x008fd2000f8ec0ff */
[----:B--2---:R-:W2:Y:S01]  /*0390*/  LDS R3, [UR12] ;  /* 0x0000000cff037984 */ /* 0x004ea20008000800 */
[----:B------:R-:W-:Y:S06]  /*03a0*/  BAR.SYNC.DEFER_BLOCKING 0x0 ;  /* 0x0000000000007b1d */ /* 0x000fec0000010000 */
[----:B------:R-:W-:Y:S05]  /*03b0*/  @P2 BRA `(.L_x_5) ;  /* 0x0000000000182947 */ /* 0x000fea0003800000 */
[----:B------:R-:W-:Y:S01]  /*03c0*/  ELECT P0, URZ, PT ;  /* 0x0000000000ff782f */ /* 0x000fe20003800000 */
[----:B------:R-:W-:Y:S01]  /*03d0*/  IMAD.MOV.U32 R2, RZ, RZ, 0x1 ;  /* 0x00000001ff027424 */ /* 0x000fe200078e00ff */
[----:B------:R-:W-:Y:S01]  /*03e0*/  UMOV UR5, 0x40 ;  /* 0x0000004000057882 */ /* 0x000fe20000000000 */
[----:B------:R-:W-:Y:S01]  /*03f0*/  UVIRTCOUNT.DEALLOC.SMPOOL 0x80 ;  /* 0x000000800000784c */ /* 0x000fe20000000000 */
[----:B------:R-:W-:-:S09]  /*0400*/  ULEA UR5, UR4, UR5, 0x18 ;  /* 0x0000000504057291 */ /* 0x000fd2000f8ec0ff */
[----:B------:R3:W-:Y:S03]  /*0410*/  @P0 STS.U8 [UR5], R2 ;  /* 0x00000002ff000988 */ /* 0x0007e60008000005 */
.L_x_5:
[----:B------:R-:W3:Y:S01]  /*0420*/  S2UR UR4, SR_CTAID.Z ;  /* 0x00000000000479c3 */ /* 0x000ee20000002700 */
[----:B------:R-:W5:Y:S01]  /*0430*/  LDCU UR5, c[0x0][0x370] ;  /* 0x00006e00ff0577ac */ /* 0x000f620008000800 */
[----:B------:R-:W-:Y:S01]  /*0440*/  ISETP.GE.U32.AND P0, PT, R132, 0x20, PT ;  /* 0x000000208400780c */ /* 0x000fe20003f06070 */
[----:B----4-:R-:W-:Y:S01]  /*0450*/  VIADD R5, R10, 0xffffffff ;  /* 0xffffffff0a057836 */ /* 0x010fe20000000000 */
[C---:B------:R-:W-:Y:S01]  /*0460*/  ISETP.NE.U32.AND P3, PT, R132.reuse, RZ, PT ;  /* 0x000000ff8400720c */ /* 0x040fe20003f65070 */
[----:B------:R-:W3:Y:S01]  /*0470*/  LDCU UR6, c[0x0][0x374] ;  /* 0x00006e80ff0677ac */ /* 0x000ee20008000800 */
[----:B------:R-:W-:Y:S01]  /*0480*/  LEA R4, R132, UR12, 0x2 ;  /* 0x0000000c84047c11 */ /* 0x000fe2000f8e10ff */
[----:B------:R-:W-:Y:S01]  /*0490*/  BSSY.RECONVERGENT B0, `(.L_x_6) ;  /* 0x0000015000007945 */ /* 0x000fe20003800200 */
[----:B------:R-:W5:Y:S01]  /*04a0*/  S2UR UR7, SR_CTAID.X ;  /* 0x00000000000779c3 */ /* 0x000f620000002500 */
[----:B------:R-:W4:Y:S01]  /*04b0*/  LDCU.64 UR14, c[0x0][0x3c0] ;  /* 0x00007800ff0e77ac */ /* 0x000f220008000a00 */
[----:B--2---:R-:W-:-:S05]  /*04c0*/  R2UR UR24, R3 ;  /* 0x00000000031872ca */ /* 0x004fca00000e0000 */
[----:B------:R2:W-:Y:S01]  /*04d0*/  @!P0 STS [R4], RZ ;  /* 0x000000ff04008388 */ /* 0x0005e20000000800 */
[----:B------:R-:W1:Y:S01]  /*04e0*/  LDC R6, c[0x0][0x398] ;  /* 0x0000e600ff067b82 */ /* 0x000e620000000800 */
[----:B------:R-:W-:Y:S02]  /*04f0*/  NOP ;  /* 0x0000000000007918 */ /* 0x000fe40000000000 */
[----:B------:R2:W-:Y:S01]  /*0500*/  @!P3 STS [UR12+0x20], R5 ;  /* 0x00002005ff00b988 */ /* 0x0005e2000800080c */
[----:B---3-5:R-:W-:-:S04]  /*0510*/  UIMAD UR4, UR4, UR6, UR16 ;  /* 0x00000006040472a4 */ /* 0x028fc8000f8e0210 */
[----:B------:R-:W-:-:S04]  /*0520*/  UIMAD UR4, UR4, UR5, UR7 ;  /* 0x00000005040472a4 */ /* 0x000fc8000f8e0207 */
[----:B------:R-:W-:-:S04]  /*0530*/  UIMAD UR4, UR4, 0x180, URZ ;  /* 0x00000180040478a4 */ /* 0x000fc8000f8e02ff */
[----:B----4-:R-:W-:Y:S01]  /*0540*/  UIADD3 UR20, UP0, UPT, UR4, UR14, URZ ;  /* 0x0000000e04147290 */ /* 0x010fe2000ff1e0ff */
[----:B-1----:R-:W-:-:S03]  /*0550*/  VIADD R6, R6, 0xffffffff ;  /* 0xffffffff06067836 */ /* 0x002fc60000000000 */
[----:B------:R-:W-:Y:S01]  /*0560*/  ULEA.HI.X.SX32 UR21, UR4, UR15, 0x1, UP0 ;  /* 0x0000000f04157291 */ /* 0x000fe200080f0eff */
[----:B--2---:R-:W-:Y:S11]  /*0570*/  @P3 BRA `(.L_x_7) ;  /* 0x0000000000183947 */ /* 0x004ff60003800000 */
[----:B------:R-:W1:Y:S01]  /*0580*/  LDS R2, [UR12+0x8] ;  /* 0x0000080cff027984 */ /* 0x000e620008000800 */
[----:B------:R-:W2:Y:S01]  /*0590*/  LDC.64 R8, c[0x0][0x380] ;  /* 0x0000e000ff087b82 */ /* 0x000ea20000000a00 */
[----:B------:R-:W-:Y:S02]  /*05a0*/  IMAD.MOV.U32 R3, RZ, RZ, 0x70 ;  /* 0x00000070ff037424 */ /* 0x000fe400078e00ff */
[----:B--2---:R2:W-:Y:S03]  /*05b0*/  STS.64 [UR12], R8 ;  /* 0x00000008ff007988 */ /* 0x0045e60008000a0c */
[----:B-1----:R-:W-:-:S05]  /*05c0*/  LOP3.LUT R2, R2, 0x10, R3, 0xd8, !PT ;  /* 0x0000001002027812 */ /* 0x002fca00078ed803 */
[----:B------:R2:W-:Y:S02]  /*05d0*/  STS [UR12+0x8], R2 ;  /* 0x00000802ff007988 */ /* 0x0005e4000800080c */
.L_x_7:
[----:B------:R-:W-:Y:S05]  /*05e0*/  BSYNC.RECONVERGENT B0 ;  /* 0x0000000000007941 */ /* 0x000fea0003800200 */
.L_x_6:
[----:B------:R-:W-:Y:S04]  /*05f0*/  BSSY.RECONVERGENT B0, `(.L_x_8) ;  /* 0x000000a000007945 */ /* 0x000fe80003800200 */
[----:B------:R-:W-:Y:S05]  /*0600*/  @P3 BRA `(.L_x_9) ;  /* 0x0000000000203947 */ /* 0x000fea0003800000 */
[----:B--2---:R-:W1:Y:S01]  /*0610*/  LDS R2, [UR12+0x34] ;  /* 0x0000340cff027984 */ /* 0x004e620008000800 */
[----:B------:R-:W-:Y:S02]  /*0620*/  IMAD.MOV.U32 R3, RZ, RZ, 0x3f000000 ;  /* 0x3f000000ff037424 */ /* 0x000fe400078e00ff */
[----:B------:R-:W-:Y:S01]  /*0630*/  @!P3 IMAD.MOV.U32 R7, RZ, RZ, 0x7f ;  /* 0x0000007fff07b424 */ /* 0x000fe200078e00ff */
[----:B------:R-:W2:Y:S02]  /*0640*/  @!P3 LDS R8, [UR12+0x38] ;  /* 0x0000380cff08b984 */ /* 0x000ea40008000800 */
[----:B-1----:R-:W-:Y:S02]  /*0650*/  LOP3.LUT R2, R2, 0xff000000, R3, 0xb8, !PT ;  /* 0xff00000002027812 */ /* 0x002fe400078eb803 */
[----:B--2---:R-:W-:-:S03]  /*0660*/  @!P3 LOP3.LUT R3, R8, 0xff, R7, 0xb8, !PT ;  /* 0x000000ff0803b812 */ /* 0x004fc600078eb807 */
[----:B------:R1:W-:Y:S04]  /*0670*/  STS [UR12+0x34], R2 ;  /* 0x00003402ff007988 */ /* 0x0003e8000800080c */
[----:B------:R1:W-:Y:S02]  /*0680*/  @!P3 STS [UR12+0x38], R3 ;  /* 0x00003803ff00b988 */ /* 0x0003e4000800080c */
.L_x_9:
[----:B------:R-:W-:Y:S05]  /*0690*/  BSYNC.RECONVERGENT B0 ;  /* 0x0000000000007941 */ /* 0x000fea0003800200 */
.L_x_8:
[----:B------:R-:W-:Y:S04]  /*06a0*/  BSSY.RECONVERGENT B0, `(.L_x_10) ;  /* 0x000000a000007945 */ /* 0x000fe80003800200 */
[----:B------:R-:W-:Y:S05]  /*06b0*/  @P3 BRA `(.L_x_11) ;  /* 0x0000000000203947 */ /* 0x000fea0003800000 */
[----:B-12---:R-:W1:Y:S01]  /*06c0*/  LDS R2, [UR12+0x1c] ;  /* 0x00001c0cff027984 */ /* 0x006e620008000800 */
[----:B------:R-:W2:Y:S03]  /*06d0*/  LDC.64 R8, c[0x0][0x3a8] ;  /* 0x0000ea00ff087b82 */ /* 0x000ea60000000a00 */
[----:B------:R3:W-:Y:S01]  /*06e0*/  STS [UR12+0x24], R6 ;  /* 0x00002406ff007988 */ /* 0x0007e2000800080c */
[--C-:B--2---:R-:W-:Y:S02]  /*06f0*/  SHF.R.U32.HI R7, RZ, 0x4, R9.reuse ;  /* 0x00000004ff077819 */ /* 0x104fe40000011609 */
[----:B------:R-:W-:-:S05]  /*0700*/  SHF.R.U64 R3, R8, 0x4, R9 ;  /* 0x0000000408037819 */ /* 0x000fca0000001209 */
[----:B------:R3:W-:Y:S01]  /*0710*/  STS [UR12+0xc], R3 ;  /* 0x00000c03ff007988 */ /* 0x0007e2000800080c */
[----:B-1----:R-:W-:-:S05]  /*0720*/  LOP3.LUT R2, R2, 0xf, R7, 0xb8, !PT ;  /* 0x0000000f02027812 */ /* 0x002fca00078eb807 */
[----:B------:R3:W-:Y:S02]  /*0730*/  STS [UR12+0x1c], R2 ;  /* 0x00001c02ff007988 */ /* 0x0007e4000800080c */
.L_x_11:
[----:B------:R-:W-:Y:S05]  /*0740*/  BSYNC.RECONVERGENT B0 ;  /* 0x0000000000007941 */ /* 0x000fea0003800200 */
.L_x_10:
[----:B------:R-:W-:Y:S04]  /*0750*/  BSSY.RECONVERGENT B1, `(.L_x_12) ;  /* 0x000001d000017945 */ /* 0x000fe80003800200 */
[----:B------:R-:W-:Y:S04]  /*0760*/  BSSY.RELIABLE B0, `(.L_x_13) ;  /* 0x0000018000007945 */ /* 0x000fe80003800100 */
[----:B------:R-:W-:Y:S05]  /*0770*/  @P3 BRA `(.L_x_14) ;  /* 0x00000000001c3947 */ /* 0x000fea0003800000 */
[----:B-123--:R-:W1:Y:S02]  /*0780*/  LDS R2, [UR12+0x34] ;  /* 0x0000340cff027984 */ /* 0x00ee640008000800 */
[----:B-1----:R-:W-:-:S05]  /*0790*/  LOP3.LUT R2, R2, 0x7, RZ, 0xb8, !PT ;  /* 0x0000000702027812 */ /* 0x002fca00078eb8ff */
[----:B------:R1:W-:Y:S01]  /*07a0*/  STS [UR12+0x34], R2 ;  /* 0x00003402ff007988 */ /* 0x0003e2000800080c */
[----:B------:R-:W-:Y:S05]  /*07b0*/  @P3 BRA `(.L_x_15) ;  /* 0x00000000001c3947 */ /* 0x000fea0003800000 */
[----:B-1----:R-:W1:Y:S02]  /*07c0*/  LDS R2, [UR12+0x34] ;  /* 0x0000340cff027984 */ /* 0x002e640008000800 */
[----:B-1----:R-:W-:-:S05]  /*07d0*/  LOP3.LUT R2, R2, 0x38, RZ, 0xb8, !PT ;  /* 0x0000003802027812 */ /* 0x002fca00078eb8ff */
[----:B------:R4:W-:Y:S02]  /*07e0*/  STS [UR12+0x34], R2 ;  /* 0x00003402ff007988 */ /* 0x0009e4000800080c */
.L_x_14:
[----:B------:R-:W-:Y:S05]  /*07f0*/  @P3 BRA `(.L_x_16) ;  /* 0x00000000001c3947 */ /* 0x000fea0003800000 */
[----:B-1234-:R-:W1:Y:S02]  /*0800*/  LDS R2, [UR12+0x8] ;  /* 0x0000080cff027984 */ /* 0x01ee640008000800 */
[----:B-1----:R-:W-:-:S05]  /*0810*/  LOP3.LUT R2, R2, 0x780, RZ, 0xb8, !PT ;  /* 0x0000078002027812 */ /* 0x002fca00078eb8ff */
[----:B------:R2:W-:Y:S02]  /*0820*/  STS [UR12+0x8], R2 ;  /* 0x00000802ff007988 */ /* 0x0005e4000800080c */
.L_x_15:
[----:B------:R-:W-:Y:S05]  /*0830*/  @P3 BRA `(.L_x_17) ;  /* 0x0000000000283947 */ /* 0x000fea0003800000 */
[----:B-12---:R-:W1:Y:S02]  /*0840*/  LDS R2, [UR12+0x8] ;  /* 0x0000080cff027984 */ /* 0x006e640008000800 */
[----:B-1----:R-:W-:-:S05]  /*0850*/  LOP3.LUT R2, R2, 0x1800, RZ, 0xb8, !PT ;  /* 0x0000180002027812 */ /* 0x002fca00078eb8ff */
[----:B------:R5:W-:Y:S02]  /*0860*/  STS [UR12+0x8], R2 ;  /* 0x00000802ff007988 */ /* 0x000be4000800080c */
.L_x_16:
[----:B------:R-:W-:Y:S05]  /*0870*/  @P3 BREAK.RELIABLE B0 ;  /* 0x0000000000003942 */ /* 0x000fea0003800100 */
[----:B------:R-:W-:Y:S05]  /*0880*/  @P3 BRA `(.L_x_18) ;  /* 0x0000000000243947 */ /* 0x000fea0003800000 */
[----:B-1-3--:R-:W1:Y:S01]  /*0890*/  LDS R3, [UR12+0x8] ;  /* 0x0000080cff037984 */ /* 0x00ae620008000800 */
[----:B--2-45:R-:W-:-:S05]  /*08a0*/  IMAD.MOV.U32 R2, RZ, RZ, 0x6000 ;  /* 0x00006000ff027424 */ /* 0x034fca00078e00ff */
[----:B-1----:R-:W-:-:S04]  /*08b0*/  LOP3.LUT R2, R3, 0x4000, R2, 0xd8, !PT ;  /* 0x0000400003027812 */ /* 0x002fc800078ed802 */
[----:B------:R-:W-:-:S05]  /*08c0*/  LOP3.LUT R2, R2, 0x400000, RZ, 0xb8, !PT ;  /* 0x0040000002027812 */ /* 0x000fca00078eb8ff */
[----:B------:R3:W-:Y:S02]  /*08d0*/  STS [UR12+0x8], R2 ;  /* 0x00000802ff007988 */ /* 0x0007e4000800080c */
.L_x_17:
[----:B------:R-:W-:Y:S05]  /*08e0*/  BSYNC.RELIABLE B0 ;  /* 0x0000000000007941 */ /* 0x000fea0003800100 */
.L_x_13:
[----:B-123--:R-:W1:Y:S02]  /*08f0*/  @!P3 LDS R2, [UR12+0x8] ;  /* 0x0000080cff02b984 */ /* 0x00ee640008000800 */
[----:B-1----:R-:W-:-:S05]  /*0900*/  @!P3 LOP3.LUT R2, R2, 0x8000, RZ, 0xb8, !PT ;  /* 0x000080000202b812 */ /* 0x002fca00078eb8ff */
[----:B------:R1:W-:Y:S02]  /*0910*/  @!P3 STS [UR12+0x8], R2 ;  /* 0x00000802ff00b988 */ /* 0x0003e4000800080c */
.L_x_18:
[----:B------:R-:W-:Y:S05]  /*0920*/  BSYNC.RECONVERGENT B1 ;  /* 0x0000000000017941 */ /* 0x000fea0003800200 */
.L_x_12:
[----:B------:R-:W-:Y:S05]  /*0930*/  WARPSYNC.ALL ;  /* 0x0000000000007948 */ /* 0x000fea0003800000 */
[----:B------:R-:W-:Y:S01]  /*0940*/  NOP ;  /* 0x0000000000007918 */ /* 0x000fe20000000000 */
[----:B------:R-:W1:Y:S02]  /*0950*/  LDC R7, c[0x0][0x39c] ;  /* 0x0000e700ff077b82 */ /* 0x000e640000000800 */
[----:B-1----:R-:W-:Y:S01]  /*0960*/  VIADD R7, R7, 0xffffffff ;  /* 0xffffffff07077836 */ /* 0x002fe20000000000 */
[----:B------:R-:W-:Y:S06]  /*0970*/  @P0 BRA `(.L_x_19) ;  /* 0x0000000000300947 */ /* 0x000fec0003800000 */
[----:B--2345:R-:W1:Y:S01]  /*0980*/  S2R R2, SR_LANEID ;  /* 0x0000000000027919 */ /* 0x03ce620000000000 */
[----:B------:R-:W-:Y:S05]  /*0990*/  WARPSYNC.ALL ;  /* 0x0000000000007948 */ /* 0x000fea0003800000 */
[----:B------:R-:W-:Y:S01]  /*09a0*/  NOP ;  /* 0x0000000000007918 */ /* 0x000fe20000000000 */
[----:B-1----:R-:W-:-:S05]  /*09b0*/  IMAD.SHL.U32 R8, R2, 0x4, RZ ;  /* 0x0000000402087824 */ /* 0x002fca00078e00ff */
[----:B------:R-:W1:Y:S01]  /*09c0*/  LDS R9, [R8+UR12] ;  /* 0x0000000c08097984 */ /* 0x000e620008000800 */
[----:B------:R-:W-:-:S05]  /*09d0*/  IADD3 R2, P1, PT, R8, UR20, RZ ;  /* 0x0000001408027c10 */ /* 0x000fca000ff3e0ff */
[----:B------:R-:W-:-:S05]  /*09e0*/  IMAD.X R3, RZ, RZ, UR21, P1 ;  /* 0x00000015ff037e24 */ /* 0x000fca00088e06ff */
[----:B-1----:R1:W2:Y:S01]  /*09f0*/  ATOMG.E.EXCH.STRONG.GPU PT, RZ, [R2], R9 ;  /* 0x0000000902ff73a8 */ /* 0x0022a200041ee100 */
[----:B------:R-:W-:-:S04]  /*0a00*/  DEPBAR {5,4,3,2,1,0} ;  /* 0x0000003f0000791a */ /* 0x000fc80000000000 */
[----:B------:R-:W3:Y:S02]  /*0a10*/  CCTL.E.C.LDCU.IV.DEEP [UR20] ;  /* 0x0000000014007540 */ /* 0x000ee40009c08000 */
[----:B---3--:R1:W-:Y:S01]  /*0a20*/  UTMACCTL.IV [UR20] ;  /* 0x00000000140079b9 */ /* 0x0083e20008000000 */
[----:B------:R-:W-:Y:S01]  /*0a30*/  NOP ;  /* 0x0000000000007918 */ /* 0x000fe20000000000 */
.L_x_19:
[----:B------:R-:W-:Y:S05]  /*0a40*/  @P0 BRA `(.L_x_20) ;  /* 0x00000000000c0947 */ /* 0x000fea0003800000 */
[----:B------:R0:W-:Y:S01]  /*0a50*/  UTMACMDFLUSH ;  /* 0x00000000000079b7 */ /* 0x0001e20000000000 */
[----:B------:R-:W-:Y:S05]  /*0a60*/  @P0 BRA `(.L_x_20) ;  /* 0x0000000000040947 */ /* 0x000fea0003800000 */
[----:B------:R-:W-:-:S04]  /*0a70*/  DEPBAR.LE SB0, 0x0 ;  /* 0x000080000000791a */ /* 0x000fc80000000000 */
.L_x_20:
[----:B------:R-:W-:Y:S05]  /*0a80*/  WARPSYNC.ALL ;  /* 0x0000000000007948 */ /* 0x000fea0003800000 */
[----:B------:R-:W-:Y:S01]  /*0a90*/  NOP ;  /* 0x0000000000007918 */ /* 0x000fe20000000000 */
[----:B--2---:R-:W-:Y:S06]  /*0aa0*/  BAR.SYNC.DEFER_BLOCKING 0x0 ;  /* 0x0000000000007b1d */ /* 0x004fec0000010000 */
[----:B------:R-:W-:Y:S02]  /*0ab0*/  BSSY.RECONVERGENT B1, `(.L_x_21) ;  /* 0x000000b000017945 */ /* 0x000fe40003800200 */
[----:B------:R-:W-:Y:S06]  /*0ac0*/  BAR.SYNC.DEFER_BLOCKING 0x0 ;  /* 0x0000000000007b1d */ /* 0x000fec0000010000 */
[----:B------:R2:W-:Y:S01]  /*0ad0*/  @!P0 STS [R4], RZ ;  /* 0x000000ff04008388 */ /* 0x0005e20000000800 */
[----:B------:R-:W-:Y:S01]  /*0ae0*/  NOP ;  /* 0x0000000000007918 */ /* 0x000fe20000000000 */
[----:B------:R-:W-:Y:S05]  /*0af0*/  @P3 BRA `(.L_x_22) ;  /* 0x0000000000183947 */ /* 0x000fea0003800000 */
[----:B-1-345:R-:W1:Y:S01]  /*0b00*/  LDS R2, [UR12+0x8] ;  /* 0x0000080cff027984 */ /* 0x03ae620008000800 */
[----:B------:R-:W3:Y:S01]  /*0b10*/  LDC.64 R8, c[0x0][0x388] ;  /* 0x0000e200ff087b82 */ /* 0x000ee20000000a00 */
[----:B------:R-:W-:Y:S02]  /*0b20*/  IMAD.MOV.U32 R3, RZ, RZ, 0x70 ;  /* 0x00000070ff037424 */ /* 0x000fe400078e00ff */
[----:B---3--:R3:W-:Y:S03]  /*0b30*/  STS.64 [UR12], R8 ;  /* 0x00000008ff007988 */ /* 0x0087e60008000a0c */
[----:B-1----:R-:W-:-:S05]  /*0b40*/  LOP3.LUT R2, R2, 0x10, R3, 0xd8, !PT ;  /* 0x0000001002027812 */ /* 0x002fca00078ed803 */
[----:B------:R3:W-:Y:S02]  /*0b50*/  STS [UR12+0x8], R2 ;  /* 0x00000802ff007988 */ /* 0x0007e4000800080c */
.L_x_22:
[----:B-1----:R-:W-:Y:S05]  /*0b60*/  BSYNC.RECONVERGENT B1 ;  /* 0x0000000000017941 */ /* 0x002fea0003800200 */
.L_x_21:
[----:B------:R-:W-:Y:S04]  /*0b70*/  BSSY.RECONVERGENT B1, `(.L_x_23) ;  /* 0x000000a000017945 */ /* 0x000fe80003800200 */
[----:B------:R-:W-:Y:S05]  /*0b80*/  @P3 BRA `(.L_x_24) ;  /* 0x0000000000203947 */ /* 0x000fea0003800000 */
[----:B---345:R-:W1:Y:S01]  /*0b90*/  LDS R2, [UR12+0x34] ;  /* 0x0000340cff027984 */ /* 0x038e620008000800 */
[----:B------:R-:W-:Y:S02]  /*0ba0*/  IMAD.MOV.U32 R3, RZ, RZ, 0x7f000000 ;  /* 0x7f000000ff037424 */ /* 0x000fe400078e00ff */
[----:B------:R-:W-:Y:S01]  /*0bb0*/  @!P3 IMAD.MOV.U32 R8, RZ, RZ, 0x3f ;  /* 0x0000003fff08b424 */ /* 0x000fe200078e00ff */
[----:B------:R-:W3:Y:S02]  /*0bc0*/  @!P3 LDS R9, [UR12+0x38] ;  /* 0x0000380cff09b984 */ /* 0x000ee40008000800 */
[----:B-1----:R-:W-:Y:S02]  /*0bd0*/  LOP3.LUT R2, R2, 0xff000000, R3, 0xb8, !PT ;  /* 0xff00000002027812 */ /* 0x002fe400078eb803 */
[----:B---3--:R-:W-:-:S03]  /*0be0*/  @!P3 LOP3.LUT R3, R9, 0xff, R8, 0xb8, !PT ;  /* 0x000000ff0903b812 */ /* 0x008fc600078eb808 */
[----:B------:R1:W-:Y:S04]  /*0bf0*/  STS [UR12+0x34], R2 ;  /* 0x00003402ff007988 */ /* 0x0003e8000800080c */
[----:B------:R1:W-:Y:S02]  /*0c00*/  @!P3 STS [UR12+0x38], R3 ;  /* 0x00003803ff00b988 */ /* 0x0003e4000800080c */
.L_x_24:
[----:B------:R-:W-:Y:S05]  /*0c10*/  BSYNC.RECONVERGENT B1 ;  /* 0x0000000000017941 */ /* 0x000fea0003800200 */
.L_x_23:
[----:B------:R-:W-:Y:S04]  /*0c20*/  BSSY.RECONVERGENT B1, `(.L_x_25) ;  /* 0x0000004000017945 */ /* 0x000fe80003800200 */
[----:B------:R-:W-:Y:S05]  /*0c30*/  @P3 BRA `(.L_x_26) ;  /* 0x0000000000083947 */ /* 0x000fea0003800000 */
[----:B------:R1:W-:Y:S04]  /*0c40*/  STS [UR12+0x24], R5 ;  /* 0x00002405ff007988 */ /* 0x0003e8000800080c */
[----:B------:R1:W-:Y:S02]  /*0c50*/  STS [UR12+0x20], R7 ;  /* 0x00002007ff007988 */ /* 0x0003e4000800080c */
.L_x_26:
[----:B------:R-:W-:Y:S05]  /*0c60*/  BSYNC.RECONVERGENT B1 ;  /* 0x0000000000017941 */ /* 0x000fea0003800200 */
.L_x_25:
[----:B------:R-:W-:Y:S04]  /*0c70*/  BSSY.RECONVERGENT B2, `(.L_x_27) ;  /* 0x0000025000027945 */ /* 0x000fe80003800200 */
[----:B------:R-:W-:Y:S04]  /*0c80*/  BSSY.RELIABLE B1, `(.L_x_28) ;  /* 0x0000020000017945 */ /* 0x000fe80003800100 */
[----:B------:R-:W-:Y:S05]  /*0c90*/  @P3 BRA `(.L_x_29) ;  /* 0x00000000002c3947 */ /* 0x000fea0003800000 */
[----:B-1-345:R-:W1:Y:S01]  /*0ca0*/  LDS R2, [UR12+0x1c] ;  /* 0x00001c0cff027984 */ /* 0x03ae620008000800 */
[----:B------:R-:W3:Y:S02]  /*0cb0*/  LDC.64 R8, c[0x0][0x3b0] ;  /* 0x0000ec00ff087b82 */ /* 0x000ee40000000a00 */
[--C-:B---3--:R-:W-:Y:S02]  /*0cc0*/  SHF.R.U32.HI R5, RZ, 0x4, R9.reuse ;  /* 0x00000004ff057819 */ /* 0x108fe40000011609 */
[----:B------:R-:W-:-:S05]  /*0cd0*/  SHF.R.U64 R3, R8, 0x4, R9 ;  /* 0x0000000408037819 */ /* 0x000fca0000001209 */
[----:B------:R3:W-:Y:S01]  /*0ce0*/  STS [UR12+0xc], R3 ;  /* 0x00000c03ff007988 */ /* 0x0007e2000800080c */
[----:B-1----:R-:W-:-:S05]  /*0cf0*/  LOP3.LUT R2, R2, 0xf, R5, 0xb8, !PT ;  /* 0x0000000f02027812 */ /* 0x002fca00078eb805 */
[----:B------:R3:W-:Y:S01]  /*0d00*/  STS [UR12+0x1c], R2 ;  /* 0x00001c02ff007988 */ /* 0x0007e2000800080c */
[----:B------:R-:W-:Y:S05]  /*0d10*/  @P3 BRA `(.L_x_30) ;  /* 0x00000000001c3947 */ /* 0x000fea0003800000 */
[----:B---3--:R-:W1:Y:S02]  /*0d20*/  LDS R2, [UR12+0x34] ;  /* 0x0000340cff027984 */ /* 0x008e640008000800 */
[----:B-1----:R-:W-:-:S05]  /*0d30*/  LOP3.LUT R2, R2, 0x7, RZ, 0xb8, !PT ;  /* 0x0000000702027812 */ /* 0x002fca00078eb8ff */
[----:B------:R1:W-:Y:S02]  /*0d40*/  STS [UR12+0x34], R2 ;  /* 0x00003402ff007988 */ /* 0x0003e4000800080c */
.L_x_29:
[----:B------:R-:W-:Y:S05]  /*0d50*/  @P3 BRA `(.L_x_31) ;  /* 0x00000000001c3947 */ /* 0x000fea0003800000 */
[----:B-1-345:R-:W1:Y:S02]  /*0d60*/  LDS R2, [UR12+0x34] ;  /* 0x0000340cff027984 */ /* 0x03ae640008000800 */
[----:B-1----:R-:W-:-:S05]  /*0d70*/  LOP3.LUT R2, R2, 0x38, RZ, 0xb8, !PT ;  /* 0x0000003802027812 */ /* 0x002fca00078eb8ff */
[----:B------:R1:W-:Y:S02]  /*0d80*/  STS [UR12+0x34], R2 ;  /* 0x00003402ff007988 */ /* 0x0003e4000800080c */
.L_x_30:
[----:B------:R-:W-:Y:S05]  /*0d90*/  @P3 BRA `(.L_x_32) ;  /* 0x00000000001c3947 */ /* 0x000fea0003800000 */
[----:B-1-3--:R-:W1:Y:S02]  /*0da0*/  LDS R2, [UR12+0x8] ;  /* 0x0000080cff027984 */ /* 0x00ae640008000800 */
[----:B-1----:R-:W-:-:S05]  /*0db0*/  LOP3.LUT R2, R2, 0x780, RZ, 0xb8, !PT ;  /* 0x0000078002027812 */ /* 0x002fca00078eb8ff */
[----:B------:R1:W-:Y:S02]  /*0dc0*/  STS [UR12+0x8], R2 ;  /* 0x00000802ff007988 */ /* 0x0003e4000800080c */
.L_x_31:
[----:B------:R-:W-:Y:S05]  /*0dd0*/  @P3 BRA `(.L_x_33) ;  /* 0x0000000000283947 */ /* 0x000fea0003800000 */
[----:B-1-345:R-:W1:Y:S02]  /*0de0*/  LDS R2, [UR12+0x8] ;  /* 0x0000080cff027984 */ /* 0x03ae640008000800 */
[----:B-1----:R-:W-:-:S05]  /*0df0*/  LOP3.LUT R2, R2, 0x1800, RZ, 0xb8, !PT ;  /* 0x0000180002027812 */ /* 0x002fca00078eb8ff */
[----:B------:R4:W-:Y:S02]  /*0e00*/  STS [UR12+0x8], R2 ;  /* 0x00000802ff007988 */ /* 0x0009e4000800080c */
.L_x_32:
[----:B------:R-:W-:Y:S05]  /*0e10*/  @P3 BREAK.RELIABLE B1 ;  /* 0x0000000000013942 */ /* 0x000fea0003800100 */
[----:B------:R-:W-:Y:S05]  /*0e20*/  @P3 BRA `(.L_x_34) ;  /* 0x0000000000243947 */ /* 0x000fea0003800000 */
[----:B-1-34-:R-:W1:Y:S01]  /*0e30*/  LDS R2, [UR12+0x8] ;  /* 0x0000080cff027984 */ /* 0x01ae620008000800 */
[----:B------:R-:W-:-:S05]  /*0e40*/  IMAD.MOV.U32 R3, RZ, RZ, 0x6000 ;  /* 0x00006000ff037424 */ /* 0x000fca00078e00ff */
[----:B-1----:R-:W-:-:S04]  /*0e50*/  LOP3.LUT R2, R2, 0x6000, R3, 0xd8, !PT ;  /* 0x0000600002027812 */ /* 0x002fc800078ed803 */
[----:B------:R-:W-:-:S05]  /*0e60*/  LOP3.LUT R2, R2, 0x400000, RZ, 0xb8, !PT ;  /* 0x0040000002027812 */ /* 0x000fca00078eb8ff */
[----:B------:R1:W-:Y:S02]  /*0e70*/  STS [UR12+0x8], R2 ;  /* 0x00000802ff007988 */ /* 0x0003e4000800080c */
.L_x_33:
[----:B------:R-:W-:Y:S05]  /*0e80*/  BSYNC.RELIABLE B1 ;  /* 0x0000000000017941 */ /* 0x000fea0003800100 */
.L_x_28:
[----:B-1-345:R-:W1:Y:S02]  /*0e90*/  @!P3 LDS R2, [UR12+0x8] ;  /* 0x0000080cff02b984 */ /* 0x03ae640008000800 */
[----:B-1----:R-:W-:-:S05]  /*0ea0*/  @!P3 LOP3.LUT R2, R2, 0x8000, RZ, 0xb8, !PT ;  /* 0x000080000202b812 */ /* 0x002fca00078eb8ff */
[----:B------:R5:W-:Y:S02]  /*0eb0*/  @!P3 STS [UR12+0x8], R2 ;  /* 0x00000802ff00b988 */ /* 0x000be4000800080c */
.L_x_34:
[----:B------:R-:W-:Y:S05]  /*0ec0*/  BSYNC.RECONVERGENT B2 ;  /* 0x0000000000027941 */ /* 0x000fea0003800200 */
.L_x_27:
[----:B------:R-:W-:Y:S05]  /*0ed0*/  WARPSYNC.ALL ;  /* 0x0000000000007948 */ /* 0x000fea0003800000 */
[----:B------:R-:W-:Y:S01]  /*0ee0*/  NOP ;  /* 0x0000000000007918 */ /* 0x000fe20000000000 */
[----:B------:R-:W-:-:S04]  /*0ef0*/  UIADD3 UR5, UPT, UPT, UR4, 0x80, URZ ;  /* 0x0000008004057890 */ /* 0x000fc8000fffe0ff */
[----:B------:R-:W-:-:S04]  /*0f00*/  UIADD3 UR22, UP0, UPT, UR5, UR14, URZ ;  /* 0x0000000e05167290 */ /* 0x000fc8000ff1e0ff */
[----:B------:R-:W-:Y:S01]  /*0f10*/  ULEA.HI.X.SX32 UR23, UR5, UR15, 0x1, UP0 ;  /* 0x0000000f05177291 */ /* 0x000fe200080f0eff */
[----:B------:R-:W-:Y:S11]  /*0f20*/  @P0 BRA `(.L_x_35) ;  /* 0x0000000000300947 */ /* 0x000ff60003800000 */
[----:B-1-345:R-:W1:Y:S01]  /*0f30*/  S2R R2, SR_LANEID ;  /* 0x0000000000027919 */ /* 0x03ae620000000000 */
[----:B------:R-:W-:Y:S05]  /*0f40*/  WARPSYNC.ALL ;  /* 0x0000000000007948 */ /* 0x000fea0003800000 */
[----:B------:R-:W-:Y:S01]  /*0f50*/  NOP ;  /* 0x0000000000007918 */ /* 0x000fe20000000000 */
[----:B-1----:R-:W-:-:S05]  /*0f60*/  IMAD.SHL.U32 R8, R2, 0x4, RZ ;  /* 0x0000000402087824 */ /* 0x002fca00078e00ff */
[----:B------:R-:W1:Y:S01]  /*0f70*/  LDS R5, [R8+UR12] ;  /* 0x0000000c08057984 */ /* 0x000e620008000800 */
[----:B------:R-:W-:-:S05]  /*0f80*/  IADD3 R2, P1, PT, R8, UR22, RZ ;  /* 0x0000001608027c10 */ /* 0x000fca000ff3e0ff */
[----:B------:R-:W-:-:S05]  /*0f90*/  IMAD.X R3, RZ, RZ, UR23, P1 ;  /* 0x00000017ff037e24 */ /* 0x000fca00088e06ff */
[----:B-1----:R1:W3:Y:S01]  /*0fa0*/  ATOMG.E.EXCH.STRONG.GPU PT, RZ, [R2], R5 ;  /* 0x0000000502ff73a8 */ /* 0x0022e200041ee100 */
[----:B------:R-:W-:-:S04]  /*0fb0*/  DEPBAR {5,4,3,2,1,0} ;  /* 0x0000003f0000791a */ /* 0x000fc80000000000 */
[----:B------:R-:W4:Y:S02]  /*0fc0*/  CCTL.E.C.LDCU.IV.DEEP [UR22] ;  /* 0x0000000016007540 */ /* 0x000f240009c08000 */
[----:B----4-:R1:W-:Y:S01]  /*0fd0*/  UTMACCTL.IV [UR22] ;  /* 0x00000000160079b9 */ /* 0x0103e20008000000 */
[----:B------:R-:W-:Y:S01]  /*0fe0*/  NOP ;  /* 0x0000000000007918 */ /* 0x000fe20000000000 */
.L_x_35:
[----:B------:R-:W-:Y:S05]  /*0ff0*/  @P0 BRA `(.L_x_36) ;  /* 0x00000000000c0947 */ /* 0x000fea0003800000 */
[----:B------:R0:W-:Y:S01]  /*1000*/  UTMACMDFLUSH ;  /* 0x00000000000079b7 */ /* 0x0001e20000000000 */
[----:B------:R-:W-:Y:S05]  /*1010*/  @P0 BRA `(.L_x_36) ;  /* 0x0000000000040947 */ /* 0x000fea0003800000 */
[----:B------:R-:W-:-:S04]  /*1020*/  DEPBAR.LE SB0, 0x0 ;  /* 0x000080000000791a */ /* 0x000fc80000000000 */
.L_x_36:
[----:B------:R-:W-:Y:S05]  /*1030*/  WARPSYNC.ALL ;  /* 0x0000000000007948 */ /* 0x000fea0003800000 */
[----:B------:R-:W-:Y:S01]  /*1040*/  NOP ;  /* 0x0000000000007918 */ /* 0x000fe20000000000 */
[----:B---3--:R-:W-:Y:S06]  /*1050*/  BAR.SYNC.DEFER_BLOCKING 0x0 ;  /* 0x0000000000007b1d */ /* 0x008fec0000010000 */
[----:B------:R-:W-:Y:S02]  /*1060*/  BSSY.RECONVERGENT B2, `(.L_x_37) ;  /* 0x000000b000027945 */ /* 0x000fe40003800200 */
[----:B------:R-:W-:Y:S06]  /*1070*/  BAR.SYNC.DEFER_BLOCKING 0x0 ;  /* 0x0000000000007b1d */ /* 0x000fec0000010000 */
[----:B------:R3:W-:Y:S01]  /*1080*/  @!P0 STS [R4], RZ ;  /* 0x000000ff04008388 */ /* 0x0007e20000000800 */
[----:B------:R-:W-:Y:S01]  /*1090*/  NOP ;  /* 0x0000000000007918 */ /* 0x000fe20000000000 */
[----:B------:R-:W-:Y:S05]  /*10a0*/  @P3 BRA `(.L_x_38) ;  /* 0x0000000000183947 */ /* 0x000fea0003800000 */
[----:B-1--45:R-:W1:Y:S01]  /*10b0*/  LDS R2, [UR12+0x8] ;  /* 0x0000080cff027984 */ /* 0x032e620008000800 */
[----:B--23--:R-:W2:Y:S01]  /*10c0*/  LDC.64 R4, c[0x0][0x390] ;  /* 0x0000e400ff047b82 */ /* 0x00cea20000000a00 */
[----:B------:R-:W-:Y:S02]  /*10d0*/  IMAD.MOV.U32 R3, RZ, RZ, 0x70 ;  /* 0x00000070ff037424 */ /* 0x000fe400078e00ff */
[----:B--2---:R2:W-:Y:S03]  /*10e0*/  STS.64 [UR12], R4 ;  /* 0x00000004ff007988 */ /* 0x0045e60008000a0c */
[----:B-1----:R-:W-:-:S05]  /*10f0*/  LOP3.LUT R2, R2, 0x10, R3, 0xd8, !PT ;  /* 0x0000001002027812 */ /* 0x002fca00078ed803 */
[----:B------:R2:W-:Y:S02]  /*1100*/  STS [UR12+0x8], R2 ;  /* 0x00000802ff007988 */ /* 0x0005e4000800080c */
.L_x_38:
[----:B-1----:R-:W-:Y:S05]  /*1110*/  BSYNC.RECONVERGENT B2 ;  /* 0x0000000000027941 */ /* 0x002fea0003800200 */
.L_x_37:
[----:B------:R-:W-:Y:S04]  /*1120*/  BSSY.RECONVERGENT B3, `(.L_x_39) ;  /* 0x0000033000037945 */ /* 0x000fe80003800200 */
[----:B------:R-:W-:Y:S04]  /*1130*/  BSSY.RELIABLE B2, `(.L_x_40) ;  /* 0x000002e000027945 */ /* 0x000fe80003800100 */
[----:B------:R-:W-:Y:S05]  /*1140*/  @P3 BRA `(.L_x_41) ;  /* 0x0000000000243947 */ /* 0x000fea0003800000 */
[----:B--2-45:R-:W1:Y:S01]  /*1150*/  LDS R2, [UR12+0x34] ;  /* 0x0000340cff027984 */ /* 0x034e620008000800 */
[----:B------:R-:W-:-:S05]  /*1160*/  IMAD.MOV.U32 R3, RZ, RZ, 0x7f000000 ;  /* 0x7f000000ff037424 */ /* 0x000fca00078e00ff */
[----:B-1----:R-:W-:-:S05]  /*1170*/  LOP3.LUT R2, R2, 0xff000000, R3, 0xb8, !PT ;  /* 0xff00000002027812 */ /* 0x002fca00078eb803 */
[----:B------:R1:W-:Y:S01]  /*1180*/  STS [UR12+0x34], R2 ;  /* 0x00003402ff007988 */ /* 0x0003e2000800080c */
[----:B------:R-:W-:Y:S05]  /*1190*/  @P3 BRA `(.L_x_42) ;  /* 0x0000000000183947 */ /* 0x000fea0003800000 */
[----:B-1----:R-:W1:Y:S01]  /*11a0*/  LDS R2, [UR12+0x38] ;  /* 0x0000380cff027984 */ /* 0x002e620008000800 */
[----:B------:R-:W-:-:S05]  /*11b0*/  IMAD.MOV.U32 R3, RZ, RZ, 0x7f ;  /* 0x0000007fff037424 */ /* 0x000fca00078e00ff */
[----:B-1----:R-:W-:-:S05]  /*11c0*/  LOP3.LUT R2, R2, 0xff, R3, 0xb8, !PT ;  /* 0x000000ff02027812 */ /* 0x002fca00078eb803 */
[----:B------:R1:W-:Y:S02]  /*11d0*/  STS [UR12+0x38], R2 ;  /* 0x00003802ff007988 */ /* 0x0003e4000800080c */
.L_x_41:
[----:B------:R-:W-:Y:S05]  /*11e0*/  @P3 BRA `(.L_x_43) ;  /* 0x00000000000c3947 */ /* 0x000fea0003800000 */
[----:B------:R1:W-:Y:S02]  /*11f0*/  STS [UR12+0x20], R7 ;  /* 0x00002007ff007988 */ /* 0x0003e4000800080c */
.L_x_42:
[----:B------:R-:W-:Y:S05]  /*1200*/  @P3 BRA `(.L_x_44) ;  /* 0x0000000000243947 */ /* 0x000fea0003800000 */
[----:B------:R1:W-:Y:S02]  /*1210*/  STS [UR12+0x24], R6 ;  /* 0x00002406ff007988 */ /* 0x0003e4000800080c */
.L_x_43:
[----:B------:R-:W-:Y:S05]  /*1220*/  @P3 BRA `(.L_x_45) ;  /* 0x00000000002c3947 */ /* 0x000fea0003800000 */
[----:B-12-45:R-:W1:Y:S01]  /*1230*/  LDS R2, [UR12+0x1c] ;  /* 0x00001c0cff027984 */ /* 0x036e620008000800 */
[----:B------:R-:W2:Y:S02]  /*1240*/  LDC.64 R6, c[0x0][0x3b8] ;  /* 0x0000ee00ff067b82 */ /* 0x000ea40000000a00 */
[--C-:B--2---:R-:W-:Y:S02]  /*1250*/  SHF.R.U32.HI R5, RZ, 0x4, R7.reuse ;  /* 0x00000004ff057819 */ /* 0x104fe40000011607 */
[----:B------:R-:W-:-:S05]  /*1260*/  SHF.R.U64 R3, R6, 0x4, R7 ;  /* 0x0000000406037819 */ /* 0x000fca0000001207 */
[----:B------:R2:W-:Y:S01]  /*1270*/  STS [UR12+0xc], R3 ;  /* 0x00000c03ff007988 */ /* 0x0005e2000800080c */
[----:B-1----:R-:W-:-:S05]  /*1280*/  LOP3.LUT R2, R2, 0xf, R5, 0xb8, !PT ;  /* 0x0000000f02027812 */ /* 0x002fca00078eb805 */
[----:B------:R2:W-:Y:S02]  /*1290*/  STS [UR12+0x1c], R2 ;  /* 0x00001c02ff007988 */ /* 0x0005e4000800080c */
.L_x_44:
[----:B------:R-:W-:Y:S05]  /*12a0*/  @P3 BRA `(.L_x_46) ;  /* 0x00000000001c3947 */ /* 0x000fea0003800000 */
[----:B-12-45:R-:W1:Y:S02]  /*12b0*/  LDS R2, [UR12+0x34] ;  /* 0x0000340cff027984 */ /* 0x036e640008000800 */
[----:B-1----:R-:W-:-:S05]  /*12c0*/  LOP3.LUT R2, R2, 0x7, RZ, 0xb8, !PT ;  /* 0x0000000702027812 */ /* 0x002fca00078eb8ff */
[----:B------:R1:W-:Y:S02]  /*12d0*/  STS [UR12+0x34], R2 ;  /* 0x00003402ff007988 */ /* 0x0003e4000800080c */
.L_x_45:
[----:B------:R-:W-:Y:S05]  /*12e0*/  @P3 BRA `(.L_x_47) ;  /* 0x00000000001c3947 */ /* 0x000fea0003800000 */
[----:B-12-45:R-:W1:Y:S02]  /*12f0*/  LDS R2, [UR12+0x34] ;  /* 0x0000340cff027984 */ /* 0x036e640008000800 */
[----:B-1----:R-:W-:-:S05]  /*1300*/  LOP3.LUT R2, R2, 0x38, RZ, 0xb8, !PT ;  /* 0x0000003802027812 */ /* 0x002fca00078eb8ff */
[----:B------:R1:W-:Y:S02]  /*1310*/  STS [UR12+0x34], R2 ;  /* 0x00003402ff007988 */ /* 0x0003e4000800080c */
.L_x_46:
[----:B------:R-:W-:Y:S05]  /*1320*/  @P3 BRA `(.L_x_48) ;  /* 0x00000000001c3947 */ /* 0x000fea0003800000 */
[----:B-12-45:R-:W1:Y:S02]  /*1330*/  LDS R2, [UR12+0x8] ;  /* 0x0000080cff027984 */ /* 0x036e640008000800 */
[----:B-1----:R-:W-:-:S05]  /*1340*/  LOP3.LUT R2, R2, 0x780, RZ, 0xb8, !PT ;  /* 0x0000078002027812 */ /* 0x002fca00078eb8ff */
[----:B------:R1:W-:Y:S02]  /*1350*/  STS [UR12+0x8], R2 ;  /* 0x00000802ff007988 */ /* 0x0003e4000800080c */
.L_x_47:
[----:B------:R-:W-:Y:S05]  /*1360*/  @P3 BRA `(.L_x_49) ;  /* 0x0000000000283947 */ /* 0x000fea0003800000 */
[----:B-12-45:R-:W1:Y:S02]  /*1370*/  LDS R2, [UR12+0x8] ;  /* 0x0000080cff027984 */ /* 0x036e640008000800 */
[----:B-1----:R-:W-:-:S05]  /*1380*/  LOP3.LUT R2, R2, 0x1800, RZ, 0xb8, !PT ;  /* 0x0000180002027812 */ /* 0x002fca00078eb8ff */
[----:B------:R1:W-:Y:S02]  /*1390*/  STS [UR12+0x8], R2 ;  /* 0x00000802ff007988 */ /* 0x0003e4000800080c */
.L_x_48:
[----:B------:R-:W-:Y:S05]  /*13a0*/  @P3 BREAK.RELIABLE B2 ;  /* 0x0000000000023942 */ /* 0x000fea0003800100 */
[----:B------:R-:W-:Y:S05]  /*13b0*/  @P3 BRA `(.L_x_50) ;  /* 0x0000000000243947 */ /* 0x000fea0003800000 */
[----:B-12-45:R-:W1:Y:S01]  /*13c0*/  LDS R2, [UR12+0x8] ;  /* 0x0000080cff027984 */ /* 0x036e620008000800 */
[----:B------:R-:W-:-:S05]  /*13d0*/  IMAD.MOV.U32 R3, RZ, RZ, 0x6000 ;  /* 0x00006000ff037424 */ /* 0x000fca00078e00ff */
[----:B-1----:R-:W-:-:S04]  /*13e0*/  LOP3.LUT R2, R2, 0x6000, R3, 0xd8, !PT ;  /* 0x0000600002027812 */ /* 0x002fc800078ed803 */
[----:B------:R-:W-:-:S05]  /*13f0*/  LOP3.LUT R2, R2, 0x400000, RZ, 0xb8, !PT ;  /* 0x0040000002027812 */ /* 0x000fca00078eb8ff */
[----:B------:R1:W-:Y:S02]  /*1400*/  STS [UR12+0x8], R2 ;  /* 0x00000802ff007988 */ /* 0x0003e4000800080c */
.L_x_49:
[----:B------:R-:W-:Y:S05]  /*1410*/  BSYNC.RELIABLE B2 ;  /* 0x0000000000027941 */ /* 0x000fea0003800100 */
.L_x_40:
[----:B-12-45:R-:W1:Y:S02]  /*1420*/  @!P3 LDS R2, [UR12+0x8] ;  /* 0x0000080cff02b984 */ /* 0x036e640008000800 */
[----:B-1----:R-:W-:-:S05]  /*1430*/  @!P3 LOP3.LUT R2, R2, 0x8000, RZ, 0xb8, !PT ;  /* 0x000080000202b812 */ /* 0x002fca00078eb8ff */
[----:B------:R1:W-:Y:S02]  /*1440*/  @!P3 STS [UR12+0x8], R2 ;  /* 0x00000802ff00b988 */ /* 0x0003e4000800080c */
.L_x_50:
[----:B------:R-:W-:Y:S05]  /*1450*/  BSYNC.RECONVERGENT B3 ;  /* 0x0000000000037941 */ /* 0x000fea0003800200 */
.L_x_39:
        /* <DEDUP_REMOVED lines=9> */
[----:B-1-3--:R-:W-:-:S05]  /*14f0*/  IMAD.SHL.U32 R4, R2, 0x4, RZ ;  /* 0x0000000402047824 */ /* 0x00afca00078e00ff */
        /* <DEDUP_REMOVED lines=8> */
.L_x_51:
[----:B------:R-:W-:Y:S05]  /*1580*/  @P0 BRA `(.L_x_52) ;  /* 0x00000000000c0947 */ /* 0x000fea0003800000 */
[----:B------:R0:W-:Y:S01]  /*1590*/  UTMACMDFLUSH ;  /* 0x00000000000079b7 */ /* 0x0001e20000000000 */
[----:B------:R-:W-:Y:S05]  /*15a0*/  @P0 BRA `(.L_x_52) ;  /* 0x0000000000040947 */ /* 0x000fea0003800000 */
[----:B------:R-:W-:-:S04]  /*15b0*/  DEPBAR.LE SB0, 0x0 ;  /* 0x000080000000791a */ /* 0x000fc80000000000 */
.L_x_52:
[----:B------:R-:W-:Y:S05]  /*15c0*/  WARPSYNC.ALL ;  /* 0x0000000000007948 */ /* 0x000fea0003800000 */
[----:B------:R-:W-:Y:S01]  /*15d0*/  NOP ;  /* 0x0000000000007918 */ /* 0x000fe20000000000 */
[----:B--2---:R-:W-:Y:S01]  /*15e0*/  BAR.SYNC.DEFER_BLOCKING 0x0 ;  /* 0x0000000000007b1d */ /* 0x004fe20000010000 */
[----:B-1--45:R-:W-:Y:S01]  /*15f0*/  SHF.R.U32.HI R2, RZ, 0x5, R0 ;  /* 0x00000005ff027819 */ /* 0x032fe20000011600 */
[----:B------:R-:W-:-:S03]  /*1600*/  USHF.L.U32 UR16, UR16, 0x8, URZ ;  /* 0x0000000810107899 */ /* 0x000fc600080006ff */
[----:B------:R-:W-:Y:S01]  /*1610*/  R2UR UR13, R2 ;  /* 0x00000000020d72ca */ /* 0x000fe200000e0000 */
[----:B------:R-:W-:Y:S01]  /*1620*/  VOTEU.ALL UP0, P3 ;  /* 0x0000000000ff7886 */ /* 0x000fe20001800000 */
[----:B------:R-:W-:Y:S01]  /*1630*/  UMOV UR4, 0x1 ;  /* 0x0000000100047882 */ /* 0x000fe20000000000 */
[----:B------:R-:W-:Y:S01]  /*1640*/  VOTEU.ALL UP1, P3 ;  /* 0x0000000000ff7886 */ /* 0x000fe20001820000 */
[----:B------:R-:W-:Y:S02]  /*1650*/  BSSY.RECONVERGENT B3, `(.L_x_53) ;  /* 0x0000018000037945 */ /* 0x000fe40003800200 */
[----:B------:R-:W-:-:S04]  /*1660*/  @!UP0 UIADD3 UR8, UPT, UPT, -UR4, 0x100000, URZ ;  /* 0x0010000004088890 */ /* 0x000fc8000fffe1ff */
[----:B------:R-:W-:Y:S02]  /*1670*/  @!UP0 USHF.L.U32 UR9, UR8, 0xb, URZ ;  /* 0x0000000b08098899 */ /* 0x000fe400080006ff */
[----:B------:R-:W-:Y:S02]  /*1680*/  @!UP0 USHF.L.U32 UR8, UR8, 0x1, URZ ;  /* 0x0000000108088899 */ /* 0x000fe400080006ff */
[----:B------:R-:W-:-:S04]  /*1690*/  @!UP0 UIADD3 UR4, UPT, UPT, -UR4, 0x100000, URZ ;  /* 0x0010000004048890 */ /* 0x000fc8000fffe1ff */
[----:B------:R-:W-:Y:S02]  /*16a0*/  @!UP0 USHF.L.U32 UR5, UR4, 0xb, URZ ;  /* 0x0000000b04058899 */ /* 0x000fe400080006ff */
[----:B------:R-:W-:Y:S01]  /*16b0*/  @!UP0 USHF.L.U32 UR4, UR4, 0x1, URZ ;  /* 0x0000000104048899 */ /* 0x000fe200080006ff */
[----:B------:R-:W-:Y:S01]  /*16c0*/  VOTEU.ALL UP0, P3 ;  /* 0x0000000000ff7886 */ /* 0x000fe20001800000 */
[----:B------:R-:W1:Y:S04]  /*16d0*/  FENCE.VIEW.ASYNC.S ;  /* 0x00000000000073c6 */ /* 0x000e680000000000 */
[----:B-1----:R1:W2:Y:S06]  /*16e0*/  @!UP0 SYNCS.EXCH.64 URZ, [UR12+0x18000], UR8 ;  /* 0x018000080cff85b2 */ /* 0x0022ac0008000100 */
[----:B------:R1:W2:Y:S02]  /*16f0*/  @!UP1 SYNCS.EXCH.64 URZ, [UR12+0x18020], UR4 ;  /* 0x018020040cff95b2 */ /* 0x0002a40008000100 */
[----:B--2---:R-:W-:Y:S06]  /*1700*/  BAR.SYNC.DEFER_BLOCKING 0x0 ;  /* 0x0000000000007b1d */ /* 0x004fec0000010000 */
[----:B------:R-:W-:Y:S05]  /*1710*/  @P3 BRA `(.L_x_54) ;  /* 0x00000000002c3947 */ /* 0x000fea0003800000 */
[----:B-1----:R-:W-:Y:S02]  /*1720*/  UMOV UR4, 0x1 ;  /* 0x0000000100047882 */ /* 0x002fe40000000000 */
[----:B------:R-:W-:-:S04]  /*1730*/  UIADD3 UR8, UPT, UPT, -UR4, 0x100000, URZ ;  /* 0x0010000004087890 */ /* 0x000fc8000fffe1ff */
[----:B------:R-:W-:Y:S02]  /*1740*/  USHF.L.U32 UR9, UR8, 0xb, URZ ;  /* 0x0000000b08097899 */ /* 0x000fe400080006ff */
[----:B------:R-:W-:Y:S02]  /*1750*/  USHF.L.U32 UR8, UR8, 0x1, URZ ;  /* 0x0000000108087899 */ /* 0x000fe400080006ff */
[----:B------:R-:W-:-:S04]  /*1760*/  UIADD3 UR4, UPT, UPT, -UR4, 0x100000, URZ ;  /* 0x0010000004047890 */ /* 0x000fc8000fffe1ff */
[----:B------:R-:W-:Y:S02]  /*1770*/  USHF.L.U32 UR5, UR4, 0xb, URZ ;  /* 0x0000000b04057899 */ /* 0x000fe400080006ff */
[----:B------:R-:W-:Y:S01]  /*1780*/  USHF.L.U32 UR4, UR4, 0x1, URZ ;  /* 0x0000000104047899 */ /* 0x000fe200080006ff */
[----:B------:R-:W1:Y:S03]  /*1790*/  FENCE.VIEW.ASYNC.S ;  /* 0x00000000000073c6 */ /* 0x000e660000000000 */
[----:B-1----:R2:W4:Y:S08]  /*17a0*/  SYNCS.EXCH.64 URZ, [UR12+0x18008], UR8 ;  /* 0x018008080cff75b2 */ /* 0x0025300008000100 */
[----:B------:R2:W5:Y:S02]  /*17b0*/  SYNCS.EXCH.64 URZ, [UR12+0x18028], UR4 ;  /* 0x018028040cff75b2 */ /* 0x0005640008000100 */
[----:B--2---:R-:W-:Y:S01]  /*17c0*/  NOP ;  /* 0x0000000000007918 */ /* 0x004fe20000000000 */
.L_x_54:
[----:B-1----:R-:W-:Y:S05]  /*17d0*/  BSYNC.RECONVERGENT B3 ;  /* 0x0000000000037941 */ /* 0x002fea0003800200 */
.L_x_53:
[----:B----45:R-:W-:Y:S06]  /*17e0*/  BAR.SYNC.DEFER_BLOCKING 0x0 ;  /* 0x0000000000007b1d */ /* 0x030fec0000010000 */
[----:B------:R-:W-:Y:S04]  /*17f0*/  BSSY.RECONVERGENT B3, `(.L_x_55) ;  /* 0x000000d000037945 */ /* 0x000fe80003800200 */
[----:B------:R-:W-:Y:S05]  /*1800*/  @P3 BRA `(.L_x_56) ;  /* 0x00000000002c3947 */ /* 0x000fea0003800000 */
[----:B------:R-:W-:Y:S02]  /*1810*/  UMOV UR4, 0x1 ;  /* 0x0000000100047882 */ /* 0x000fe40000000000 */
[----:B------:R-:W-:-:S04]  /*1820*/  UIADD3 UR8, UPT, UPT, -UR4, 0x100000, URZ ;  /* 0x0010000004087890 */ /* 0x000fc8000fffe1ff */
[----:B------:R-:W-:Y:S02]  /*1830*/  USHF.L.U32 UR9, UR8, 0xb, URZ ;  /* 0x0000000b08097899 */ /* 0x000fe400080006ff */
[----:B------:R-:W-:Y:S02]  /*1840*/  USHF.L.U32 UR8, UR8, 0x1, URZ ;  /* 0x0000000108087899 */ /* 0x000fe400080006ff */
[----:B------:R-:W-:-:S04]  /*1850*/  UIADD3 UR4, UPT, UPT, -UR4, 0x100000, URZ ;  /* 0x0010000004047890 */ /* 0x000fc8000fffe1ff */
[----:B------:R-:W-:Y:S02]  /*1860*/  USHF.L.U32 UR5, UR4, 0xb, URZ ;  /* 0x0000000b04057899 */ /* 0x000fe400080006ff */
[----:B------:R-:W-:Y:S01]  /*1870*/  USHF.L.U32 UR4, UR4, 0x1, URZ ;  /* 0x0000000104047899 */ /* 0x000fe200080006ff */
[----:B------:R-:W1:Y:S03]  /*1880*/  FENCE.VIEW.ASYNC.S ;  /* 0x00000000000073c6 */ /* 0x000e660000000000 */
[----:B-1----:R1:W2:Y:S08]  /*1890*/  SYNCS.EXCH.64 URZ, [UR12+0x18010], UR8 ;  /* 0x018010080cff75b2 */ /* 0x0022b00008000100 */
[----:B------:R1:W4:Y:S01]  /*18a0*/  SYNCS.EXCH.64 URZ, [UR12+0x18030], UR4 ;  /* 0x018030040cff75b2 */ /* 0x0003220008000100 */
[----:B------:R-:W-:Y:S01]  /*18b0*/  NOP ;  /* 0x0000000000007918 */ /* 0x000fe20000000000 */
.L_x_56:
[----:B-1----:R-:W-:Y:S05]  /*18c0*/  BSYNC.RECONVERGENT B3 ;  /* 0x0000000000037941 */ /* 0x002fea0003800200 */
.L_x_55:
[----:B--2-4-:R-:W-:Y:S01]  /*18d0*/  BAR.SYNC.DEFER_BLOCKING 0x0 ;  /* 0x0000000000007b1d */ /* 0x014fe20000010000 */
[----:B------:R-:W-:Y:S01]  /*18e0*/  UIADD3 UR10, UPT, UPT, UR12, 0x18020, URZ ;  /* 0x000180200c0a7890 */ /* 0x000fe2000fffe0ff */
[----:B------:R-:W-:Y:S01]  /*18f0*/  ISETP.GE.AND P0, PT, R10, 0x1, PT ;  /* 0x000000010a00780c */ /* 0x000fe20003f06270 */
[----:B------:R-:W-:-:S03]  /*1900*/  USHF.L.U32 UR11, UR7, 0x7, URZ ;  /* 0x00000007070b7899 */ /* 0x000fc600080006ff */
        /* <DEDUP_REMOVED lines=13> */
.L_x_58:
[----:B-1----:R-:W-:Y:S05]  /*19e0*/  BSYNC.RECONVERGENT B3 ;  /* 0x0000000000037941 */ /* 0x002fea0003800200 */
.L_x_57:
[----:B------:R-:W-:Y:S05]  /*19f0*/  @!P0 BRA `(.L_x_59) ;  /* 0x0000000800388947 */ /* 0x000fea0003800000 */
[----:B--2-4-:R-:W-:Y:S01]  /*1a00*/  BAR.SYNC.DEFER_BLOCKING 0x0 ;  /* 0x0000000000007b1d */ /* 0x014fe20000010000 */
[----:B------:R-:W-:Y:S01]  /*1a10*/  ELECT P1, URZ, PT ;  /* 0x0000000000ff782f */ /* 0x000fe20003820000 */
[----:B------:R-:W-:Y:S01]  /*1a20*/  @!P3 IMAD.MOV.U32 R2, RZ, RZ, 0x6000 ;  /* 0x00006000ff02b424 */ /* 0x000fe200078e00ff */
[----:B------:R-:W-:Y:S02]  /*1a30*/  ULOP3.LUT UR6, UR13, 0x1, URZ, 0xc0, !UPT ;  /* 0x000000010d067892 */ /* 0x000fe4000f8ec0ff */
[----:B------:R-:W-:Y:S01]  /*1a40*/  ISETP.LT.U32.AND P1, PT, R132, 0x20, P1 ;  /* 0x000000208400780c */ /* 0x000fe20000f21070 */
[----:B------:R-:W-:Y:S02]  /*1a50*/  UIADD3 UR4, UPT, UPT, UR12, 0x10000, URZ ;  /* 0x000100000c047890 */ /* 0x000fe4000fffe0ff */
[----:B------:R-:W-:Y:S02]  /*1a60*/  ULEA UR28, UR6, UR12, 0xd ;  /* 0x0000000c061c7291 */ /* 0x000fe4000f8e68ff */
[----:B------:R-:W-:Y:S01]  /*1a70*/  ULEA UR30, UR6, UR16, 0x7 ;  /* 0x00000010061e7291 */ /* 0x000fe2000f8e38ff */
[----:B------:R-:W-:Y:S01]  /*1a80*/  UMOV UR7, UR11 ;  /* 0x0000000b00077c82 */ /* 0x000fe20008000000 */
[----:B------:R-:W-:-:S04]  /*1a90*/  ELECT P0, URZ, PT ;  /* 0x0000000000ff782f */ /* 0x000fc80003800000 */
[----:B------:R-:W-:Y:S02]  /*1aa0*/  ISETP.LT.U32.AND P0, PT, R132, 0x40, P0 ;  /* 0x000000408400780c */ /* 0x000fe40000701070 */
[----:B------:R-:W-:Y:S01]  /*1ab0*/  VOTEU.ANY UP0, P1 ;  /* 0x0000000000ff7886 */ /* 0x000fe20000800100 */
[----:B------:R-:W-:-:S04]  /*1ac0*/  VOTEU.ANY UP2, P1 ;  /* 0x0000000000ff7886 */ /* 0x000fc80000840100 */
[----:B------:R-:W-:Y:S02]  /*1ad0*/  @UP0 UIADD3 UR5, UPT, UPT, UR12, 0x18000, URZ ;  /* 0x000180000c050890 */ /* 0x000fe4000fffe0ff */
[----:B------:R1:W-:Y:S01]  /*1ae0*/  @!P3 SYNCS.ARRIVE.TRANS64 RZ, [UR12+0x18000], R2 ;  /* 0x01800002ffffb9a7 */ /* 0x0003e2000800000c */
[----:B------:R-:W-:Y:S01]  /*1af0*/  @UP0 UMOV UR6, URZ ;  /* 0x000000ff00060c82 */ /* 0x000fe20008000000 */
[----:B------:R-:W-:Y:S01]  /*1b00*/  BAR.SYNC.DEFER_BLOCKING 0x0 ;  /* 0x0000000000007b1d */ /* 0x000fe20000010000 */
[----:B------:R-:W-:-:S05]  /*1b10*/  UISETP.NE.U32.AND UP0, UPT, UR13, URZ, UPT ;  /* 0x000000ff0d00728c */ /* 0x000fca000bf05070 */
[----:B------:R-:W-:Y:S01]  /*1b20*/  VOTEU.ANY UP1, P0 ;  /* 0x0000000000ff7886 */ /* 0x000fe20000020100 */
[----:B------:R-:W-:-:S04]  /*1b30*/  VOTEU.ANY UP3, P0 ;  /* 0x0000000000ff7886 */ /* 0x000fc80000060100 */
[----:B------:R-:W-:Y:S01]  /*1b40*/  @UP1 UIADD3 UR29, UPT, UPT, UR12, 0x18000, URZ ;  /* 0x000180000c1d1890 */ /* 0x000fe2000fffe0ff */
[----:B------:R-:W-:Y:S01]  /*1b50*/  @UP1 UMOV UR31, URZ ;  /* 0x000000ff001f1c82 */ /* 0x000fe20008000000 */
[----:B------:R1:W-:Y:S01]  /*1b60*/  @UP2 UTMALDG.2D [UR4], [UR20] ;  /* 0x00000004140025b4 */ /* 0x0003e20008008000 */
[----:B------:R2:W-:Y:S06]  /*1b70*/  MEMBAR.ALL.CTA ;  /* 0x0000000000007992 */ /* 0x0005ec0000008000 */
[----:B--2---:R-:W2:Y:S02]  /*1b80*/  FENCE.VIEW.ASYNC.S ;  /* 0x00000000000073c6 */ /* 0x004ea40000000000 */
[----:B--2---:R-:W-:Y:S06]  /*1b90*/  BAR.SYNC.DEFER_BLOCKING 0x0 ;  /* 0x0000000000007b1d */ /* 0x004fec0000010000 */
[----:B------:R1:W-:Y:S02]  /*1ba0*/  @UP3 UTMALDG.2D [UR28], [UR22] ;  /* 0x0000001c160035b4 */ /* 0x0003e40008008000 */
[----:B------:R-:W-:Y:S06]  /*1bb0*/  BAR.SYNC.DEFER_BLOCKING 0x0 ;  /* 0x0000000000007b1d */ /* 0x000fec0000010000 */
[----:B------:R-:W2:Y:S02]  /*1bc0*/  SYNCS.PHASECHK.TRANS64.TRYWAIT P0, [UR12+0x18000], RZ ;  /* 0x018000ffff0075a7 */ /* 0x000ea4000800110c */
[----:B-12---:R-:W-:Y:S05]  /*1bd0*/  @!P0 BRA `(.L_x_60) ;  /* 0x0000001000748947 */ /* 0x006fea0003800000 */
.L_x_78:
[----:B------:R-:W-:Y:S05]  /*1be0*/  BRA.U UP0, `(.L_x_61) ;  /* 0x0000000100587547 */ /* 0x000fea000b800000 */
[----:B------:R-:W-:Y:S02]  /*1bf0*/  USHF.R.U32.HI UR6, URZ, 0x4, UR12 ;  /* 0x00000004ff067899 */ /* 0x000fe4000801160c */
[----:B------:R-:W-:Y:S02]  /*1c00*/  USHF.R.U32.HI UR4, URZ, 0x4, UR4 ;  /* 0x00000004ff047899 */ /* 0x000fe40008011604 */
[----:B------:R-:W-:Y:S02]  /*1c10*/  USGXT.U32 UR6, UR6, 0xe ;  /* 0x0000000e0606789a */ /* 0x000fe40008000000 */
[----:B------:R-:W-:Y:S01]  /*1c20*/  USGXT.U32 UR4, UR4, 0xe ;  /* 0x0000000e0404789a */ /* 0x000fe20008000000 */
[----:B------:R-:W-:Y:S01]  /*1c30*/  UMOV UR18, 0x2000100 ;  /* 0x0200010000127882 */ /* 0x000fe20000000000 */
[----:B------:R-:W-:Y:S01]  /*1c40*/  UMOV UR19, 0x40004040 ;  /* 0x4000404000137882 */ /* 0x000fe20000000000 */
[----:B------:R-:W-:Y:S01]  /*1c50*/  UMOV UR7, URZ ;  /* 0x000000ff00077c82 */ /* 0x000fe20008000000 */
[----:B------:R-:W-:Y:S01]  /*1c60*/  UMOV UR8, 0xfffffffe ;  /* 0xfffffffe00087882 */ /* 0x000fe20000000000 */
[----:B------:R-:W-:Y:S01]  /*1c70*/  UMOV UR9, 0x7fffbfdf ;  /* 0x7fffbfdf00097882 */ /* 0x000fe20000000000 */
[----:B------:R-:W-:Y:S01]  /*1c80*/  UMOV UR5, URZ ;  /* 0x000000ff00057c82 */ /* 0x000fe20008000000 */
[----:B------:R-:W-:-:S02]  /*1c90*/  UIADD3.64 UR18, UPT, UPT, UR6, UR18, URZ ;  /* 0x0000001206127297 */ /* 0x000fc4000fffe0ff */
[----:B------:R-:W-:Y:S02]  /*1ca0*/  ULOP3.LUT UR6, UR6, 0x2000000, URZ, 0xfc, !UPT ;  /* 0x0200000006067892 */ /* 0x000fe4000f8efcff */
[----:B------:R-:W-:Y:S01]  /*1cb0*/  UIADD3.64 UR8, UPT, UPT, UR4, -UR8, URZ ;  /* 0x8000000804087297 */ /* 0x000fe2000fffe0ff */
[----:B------:R-:W-:Y:S01]  /*1cc0*/  UMOV UR26, 0x0 ;  /* 0x00000000001a7882 */ /* 0x000fe20000000000 */
[----:B------:R-:W-:Y:S01]  /*1cd0*/  UMOV UR27, 0x8410010 ;  /* 0x08410010001b7882 */ /* 0x000fe20000000000 */
[----:B------:R-:W-:Y:S01]  /*1ce0*/  UMOV UR5, 0x80004020 ;  /* 0x8000402000057882 */ /* 0x000fe20000000000 */
[----:B------:R-:W-:Y:S01]  /*1cf0*/  UMOV UR7, 0x40004040 ;  /* 0x4000404000077882 */ /* 0x000fe20000000000 */
[----:B------:R-:W-:Y:S01]  /*1d00*/  UMOV UR28, 0x0 ;  /* 0x00000000001c7882 */ /* 0x000fe20000000000 */
[----:B------:R-:W-:Y:S01]  /*1d10*/  UMOV UR29, 0x8410010 ;  /* 0x08410010001d7882 */ /* 0x000fe20000000000 */
[----:B------:R1:W-:Y:S02]  /*1d20*/  UTCQMMA gdesc[UR4], gdesc[UR6], tmem[UR24], tmem[UR26], idesc[UR27], !UPT ;  /* 0x00ff1a06040075ea */ /* 0x0003e4000f800318 */
[----:B------:R1:W-:Y:S01]  /*1d30*/  UTCQMMA gdesc[UR8], gdesc[UR18], tmem[UR24], tmem[UR28], idesc[UR29], UPT ;  /* 0x00ff1c12080075ea */ /* 0x0003e2000b800318 */
[----:B------:R-:W-:-:S02]  /*1d40*/  NOP ;  /* 0x0000000000007918 */ /* 0x000fc40000000000 */
.L_x_61:
[----:B------:R-:W-:Y:S01]  /*1d50*/  ELECT P0, URZ, PT ;  /* 0x0000000000ff782f */ /* 0x000fe20003800000 */
[----:B-1----:R-:W-:Y:S01]  /*1d60*/  UMOV UR4, UR10 ;  /* 0x0000000a00047c82 */ /* 0x002fe20008000000 */
[----:B------:R-:W-:Y:S02]  /*1d70*/  UMOV UR5, URZ ;  /* 0x000000ff00057c82 */ /* 0x000fe40008000000 */
[----:B------:R-:W-:-:S13]  /*1d80*/  ISETP.LT.U32.AND P0, PT, R132, 0x20, P0 ;  /* 0x000000208400780c */ /* 0x000fda0000701070 */
[----:B------:R-:W-:Y:S01]  /*1d90*/  VOTEU.ANY UP0, P0 ;  /* 0x0000000000ff7886 */ /* 0x000fe20000000100 */
[----:B------:R-:W-:Y:S01]  /*1da0*/  VOTEU.ANY UP1, P0 ;  /* 0x0000000000ff7886 */ /* 0x000fe20000020100 */
[----:B------:R-:W-:-:S03]  /*1db0*/  ISETP.GE.U32.AND P0, PT, R10, 0x41, PT ;  /* 0x000000410a00780c */ /* 0x000fc60003f06070 */
[----:B------:R-:W-:Y:S02]  /*1dc0*/  @UP0 UMOV UR4, UR4 ;  /* 0x0000000400040c82 */ /* 0x000fe40008000000 */
[----:B------:R1:W-:Y:S01]  /*1dd0*/  @UP1 UTCBAR [UR4], URZ ;  /* 0x000000ff040013e9 */ /* 0x0003e200080000ff */
[----:B------:R-:W-:Y:S06]  /*1de0*/  BAR.SYNC.DEFER_BLOCKING 0x0 ;  /* 0x0000000000007b1d */ /* 0x000fec0000010000 */
[----:B------:R-:W2:Y:S02]  /*1df0*/  SYNCS.PHASECHK.TRANS64.TRYWAIT P1, [UR12+0x18020], RZ ;  /* 0x018020ffff0075a7 */ /* 0x000ea4000802110c */
[----:B-12---:R-:W-:Y:S05]  /*1e00*/  @!P1 BRA `(.L_x_62) ;  /* 0x0000000c00f49947 */ /* 0x006fea0003800000 */
.L_x_79:
[----:B------:R-:W-:Y:S01]  /*1e10*/  IMAD.MOV.U32 R2, RZ, RZ, RZ ;  /* 0x000000ffff027224 */ /* 0x000fe200078e00ff */
[----:B------:R-:W-:Y:S06]  /*1e20*/  @!P0 BRA `(.L_x_59) ;  /* 0x00000004002c8947 */ /* 0x000fec0003800000 */
[----:B------:R-:W1:Y:S01]  /*1e30*/  LDCU UR19, c[0x0][0x3a0] ;  /* 0x00007400ff1377ac */ /* 0x000e620008000800 */
[----:B------:R-:W-:Y:S01]  /*1e40*/  UMOV UR17, 0x1 ;  /* 0x0000000100117882 */ /* 0x000fe20000000000 */
[----:B------:R-:W-:-:S05]  /*1e50*/  UMOV UR10, 0x40 ;  /* 0x00000040000a7882 */ /* 0x000fca0000000000 */
.L_x_66:
[----:B------:R-:W-:Y:S01]  /*1e60*/  BAR.SYNC.DEFER_BLOCKING 0x0 ;  /* 0x0000000000007b1d */ /* 0x000fe20000010000 */
[----:B------:R-:W-:Y:S01]  /*1e70*/  ULEA UR18, UR17, UR12, 0x3 ;  /* 0x0000000c11127291 */ /* 0x000fe2000f8e18ff */
[----:B------:R-:W-:Y:S01]  /*1e80*/  @!P3 IMAD.MOV.U32 R3, RZ, RZ, 0x6000 ;  /* 0x00006000ff03b424 */ /* 0x000fe200078e00ff */
[----:B------:R-:W-:Y:S01]  /*1e90*/  ELECT P1, URZ, PT ;  /* 0x0000000000ff782f */ /* 0x000fe20003820000 */
[----:B------:R-:W-:-:S03]  /*1ea0*/  ULEA UR8, UR17, UR12, 0xd ;  /* 0x0000000c11087291 */ /* 0x000fc6000f8e68ff */
[----:B------:R-:W-:Y:S02]  /*1eb0*/  ISETP.LT.U32.AND P1, PT, R132, 0x20, P1 ;  /* 0x000000208400780c */ /* 0x000fe40000f21070 */
[----:B------:R-:W-:Y:S01]  /*1ec0*/  ELECT P0, URZ, PT ;  /* 0x0000000000ff782f */ /* 0x000fe20003800000 */
[----:B------:R-:W-:-:S03]  /*1ed0*/  UIADD3 UR8, UPT, UPT, UR8, 0x10000, URZ ;  /* 0x0001000008087890 */ /* 0x000fc6000fffe0ff */
[----:B------:R-:W-:Y:S01]  /*1ee0*/  ISETP.LT.U32.AND P0, PT, R132, 0x40, P0 ;  /* 0x000000408400780c */ /* 0x000fe20000701070 */
[----:B------:R-:W-:Y:S02]  /*1ef0*/  ULEA UR4, UR17, UR12, 0xe ;  /* 0x0000000c11047291 */ /* 0x000fe4000f8e70ff */
[----:B------:R-:W-:Y:S01]  /*1f00*/  ULOP3.LUT UR5, UR13, 0x1, URZ, 0xc0, !UPT ;  /* 0x000000010d057892 */ /* 0x000fe2000f8ec0ff */
[----:B------:R-:W-:-:S03]  /*1f10*/  UMOV UR31, UR10 ;  /* 0x0000000a001f7c82 */ /* 0x000fc60008000000 */
[----:B------:R-:W-:Y:S01]  /*1f20*/  ULEA UR28, UR5, UR4, 0xd ;  /* 0x00000004051c7291 */ /* 0x000fe2000f8e68ff */
[----:B------:R-:W-:Y:S01]  /*1f30*/  VOTEU.ANY UP0, P1 ;  /* 0x0000000000ff7886 */ /* 0x000fe20000800100 */
[----:B------:R-:W-:Y:S01]  /*1f40*/  ULEA UR30, UR5, UR16, 0x7 ;  /* 0x00000010051e7291 */ /* 0x000fe2000f8e38ff */
[----:B------:R2:W-:Y:S03]  /*1f50*/  @!P3 SYNCS.ARRIVE.TRANS64 RZ, [UR18+0x18000], R3 ;  /* 0x01800003ffffb9a7 */ /* 0x0005e60008000012 */
[----:B------:R-:W-:Y:S01]  /*1f60*/  VOTEU.ANY UP1, P0 ;  /* 0x0000000000ff7886 */ /* 0x000fe20000020100 */
[----:B------:R-:W-:Y:S01]  /*1f70*/  @UP0 UIADD3 UR9, UPT, UPT, UR18, 0x18000, URZ ;  /* 0x0001800012090890 */ /* 0x000fe2000fffe0ff */
[----:B------:R-:W-:Y:S01]  /*1f80*/  VOTEU.ANY UP0, P1 ;  /* 0x0000000000ff7886 */ /* 0x000fe20000800100 */
[----:B------:R-:W-:Y:S02]  /*1f90*/  BAR.SYNC.DEFER_BLOCKING 0x0 ;  /* 0x0000000000007b1d */ /* 0x000fe40000010000 */
[----:B------:R-:W-:Y:S01]  /*1fa0*/  @UP1 UIADD3 UR29, UPT, UPT, UR18, 0x18000, URZ ;  /* 0x00018000121d1890 */ /* 0x000fe2000fffe0ff */
[----:B--2---:R-:W-:-:S03]  /*1fb0*/  IMAD.U32 R3, R2, -0x80000000, RZ ;  /* 0x8000000002037824 */ /* 0x004fc600078e00ff */
[----:B------:R-:W-:Y:S01]  /*1fc0*/  VOTEU.ANY UP1, P0 ;  /* 0x0000000000ff7886 */ /* 0x000fe20000020100 */
[----:B------:R2:W-:Y:S01]  /*1fd0*/  @UP0 UTMALDG.2D [UR8], [UR20] ;  /* 0x00000008140005b4 */ /* 0x0005e20008008000 */
[----:B------:R-:W-:Y:S01]  /*1fe0*/  UISETP.NE.U32.AND UP0, UPT, UR13, URZ, UPT ;  /* 0x000000ff0d00728c */ /* 0x000fe2000bf05070 */
[----:B------:R4:W-:Y:S06]  /*1ff0*/  MEMBAR.ALL.CTA ;  /* 0x0000000000007992 */ /* 0x0009ec0000008000 */
[----:B----4-:R-:W4:Y:S02]  /*2000*/  FENCE.VIEW.ASYNC.S ;  /* 0x00000000000073c6 */ /* 0x010f240000000000 */
[----:B----4-:R-:W-:Y:S06]  /*2010*/  BAR.SYNC.DEFER_BLOCKING 0x0 ;  /* 0x0000000000007b1d */ /* 0x010fec0000010000 */
[----:B------:R2:W-:Y:S02]  /*2020*/  @UP1 UTMALDG.2D [UR28], [UR22] ;  /* 0x0000001c160015b4 */ /* 0x0005e40008008000 */
[----:B------:R-:W-:Y:S06]  /*2030*/  BAR.SYNC.DEFER_BLOCKING 0x0 ;  /* 0x0000000000007b1d */ /* 0x000fec0000010000 */
[----:B------:R-:W4:Y:S02]  /*2040*/  SYNCS.PHASECHK.TRANS64.TRYWAIT P0, [UR18+0x18000], R3 ;  /* 0x01800003ff0075a7 */ /* 0x000f240008001112 */
[----:B--2-4-:R-:W-:Y:S05]  /*2050*/  @!P0 BRA `(.L_x_63) ;  /* 0x0000000c006c8947 */ /* 0x014fea0003800000 */
.L_x_80:
[----:B------:R-:W-:Y:S05]  /*2060*/  BRA.U UP0, `(.L_x_64) ;  /* 0x0000000100507547 */ /* 0x000fea000b800000 */
[----:B------:R-:W-:Y:S02]  /*2070*/  USHF.R.U32.HI UR6, URZ, 0x4, UR8 ;  /* 0x00000004ff067899 */ /* 0x000fe40008011608 */
[----:B------:R-:W-:Y:S02]  /*2080*/  USHF.R.U32.HI UR8, URZ, 0x4, UR4 ;  /* 0x00000004ff087899 */ /* 0x000fe40008011604 */
[----:B------:R-:W-:Y:S02]  /*2090*/  USGXT.U32 UR6, UR6, 0xe ;  /* 0x0000000e0606789a */ /* 0x000fe40008000000 */
[----:B------:R-:W-:Y:S02]  /*20a0*/  USGXT.U32 UR8, UR8, 0xe ;  /* 0x0000000e0808789a */ /* 0x000fe40008000000 */
[----:B------:R-:W-:Y:S02]  /*20b0*/  UIADD3 UR26, UP0, UPT, UR6, 0x2, URZ ;  /* 0x00000002061a7890 */ /* 0x000fe4000ff1e0ff */
[----:B------:R-:W-:Y:S01]  /*20c0*/  UIADD3 UR28, UP1, UPT, UR8, 0x2000100, URZ ;  /* 0x02000100081c7890 */ /* 0x000fe2000ff3e0ff */
[----:B------:R-:W-:Y:S01]  /*20d0*/  UMOV UR4, URZ ;  /* 0x000000ff00047c82 */ /* 0x000fe20008000000 */
[----:B------:R-:W-:Y:S01]  /*20e0*/  UMOV UR5, URZ ;  /* 0x000000ff00057c82 */ /* 0x000fe20008000000 */
[----:B------:R-:W-:-:S02]  /*20f0*/  ULOP3.LUT UR8, UR8, 0x2000000, URZ, 0xfc, !UPT ;  /* 0x0200000008087892 */ /* 0x000fc4000f8efcff */
[----:B------:R-:W-:Y:S02]  /*2100*/  UIADD3.X UR27, UPT, UPT, UR4, -0x7fffbfe0, URZ, UP0, !UPT ;  /* 0x80004020041b7890 */ /* 0x000fe400087fe4ff */
[----:B------:R-:W-:Y:S01]  /*2110*/  UIADD3.X UR29, UPT, UPT, UR5, 0x40004040, URZ, UP1, !UPT ;  /* 0x40004040051d7890 */ /* 0x000fe20008ffe4ff */
[----:B------:R-:W-:Y:S01]  /*2120*/  UMOV UR30, 0x0 ;  /* 0x00000000001e7882 */ /* 0x000fe20000000000 */
[----:B------:R-:W-:Y:S01]  /*2130*/  UMOV UR31, 0x8410010 ;  /* 0x08410010001f7882 */ /* 0x000fe20000000000 */
[----:B------:R-:W-:Y:S01]  /*2140*/  UMOV UR7, 0x80004020 ;  /* 0x8000402000077882 */ /* 0x000fe20000000000 */
[----:B------:R-:W-:Y:S01]  /*2150*/  UMOV UR9, 0x40004040 ;  /* 0x4000404000097882 */ /* 0x000fe20000000000 */
[----:B------:R-:W-:Y:S01]  /*2160*/  UMOV UR4, 0x0 ;  /* 0x0000000000047882 */ /* 0x000fe20000000000 */
[----:B------:R-:W-:Y:S01]  /*2170*/  UMOV UR5, 0x8410010 ;  /* 0x0841001000057882 */ /* 0x000fe20000000000 */
[----:B------:R2:W-:Y:S02]  /*2180*/  UTCQMMA gdesc[UR6], gdesc[UR8], tmem[UR24], tmem[UR30], idesc[UR31], UPT ;  /* 0x00ff1e08060075ea */ /* 0x0005e4000b800318 */
[----:B------:R2:W-:Y:S01]  /*2190*/  UTCQMMA gdesc[UR26], gdesc[UR28], tmem[UR24], tmem[UR4], idesc[UR5], UPT ;  /* 0x00ff041c1a0075ea */ /* 0x0005e2000b800318 */
[----:B------:R-:W-:-:S02]  /*21a0*/  NOP ;  /* 0x0000000000007918 */ /* 0x000fc40000000000 */
.L_x_64:
[----:B------:R-:W-:Y:S01]  /*21b0*/  ELECT P0, URZ, PT ;  /* 0x0000000000ff782f */ /* 0x000fe20003800000 */
[----:B--2---:R-:W-:-:S03]  /*21c0*/  UIADD3 UR4, UPT, UPT, UR18, 0x18020, URZ ;  /* 0x0001802012047890 */ /* 0x004fc6000fffe0ff */
[----:B------:R-:W-:Y:S01]  /*21d0*/  ISETP.LT.U32.AND P0, PT, R132, 0x20, P0 ;  /* 0x000000208400780c */ /* 0x000fe20000701070 */
[----:B------:R-:W-:-:S12]  /*21e0*/  UMOV UR5, URZ ;  /* 0x000000ff00057c82 */ /* 0x000fd80008000000 */
[----:B------:R-:W-:Y:S01]  /*21f0*/  VOTEU.ANY UP0, P0 ;  /* 0x0000000000ff7886 */ /* 0x000fe20000000100 */
[----:B------:R-:W-:-:S04]  /*2200*/  VOTEU.ANY UP1, P0 ;  /* 0x0000000000ff7886 */ /* 0x000fc80000020100 */
[----:B------:R-:W-:Y:S02]  /*2210*/  @UP0 UMOV UR4, UR4 ;  /* 0x0000000400040c82 */ /* 0x000fe40008000000 */
[----:B------:R2:W-:Y:S01]  /*2220*/  @UP1 UTCBAR [UR4], URZ ;  /* 0x000000ff040013e9 */ /* 0x0005e200080000ff */
[----:B------:R-:W-:Y:S06]  /*2230*/  BAR.SYNC.DEFER_BLOCKING 0x0 ;  /* 0x0000000000007b1d */ /* 0x000fec0000010000 */
[----:B------:R-:W4:Y:S02]  /*2240*/  SYNCS.PHASECHK.TRANS64.TRYWAIT P0, [UR18+0x18020], R3 ;  /* 0x01802003ff0075a7 */ /* 0x000f240008001112 */
[----:B--2-4-:R-:W-:Y:S05]  /*2250*/  @!P0 BRA `(.L_x_65) ;  /* 0x0000000800f88947 */ /* 0x014fea0003800000 */
.L_x_81:
[----:B------:R-:W-:Y:S02]  /*2260*/  UIADD3 UR17, UPT, UPT, UR17, 0x1, URZ ;  /* 0x0000000111117890 */ /* 0x000fe4000fffe0ff */
[----:B------:R-:W-:Y:S02]  /*2270*/  UIADD3 UR10, UPT, UPT, UR10, 0x40, URZ ;  /* 0x000000400a0a7890 */ /* 0x000fe4000fffe0ff */
[----:B------:R-:W-:-:S04]  /*2280*/  UISETP.NE.U32.AND UP0, UPT, UR17, 0x4, UPT ;  /* 0x000000041100788c */ /* 0x000fc8000bf05070 */
[----:B------:R-:W-:Y:S02]  /*2290*/  USEL UR17, UR17, URZ, UP0 ;  /* 0x000000ff11117287 */ /* 0x000fe40008000000 */
[----:B------:R-:W-:Y:S02]  /*22a0*/  USEL UR4, URZ, 0x1, UP0 ;  /* 0x00000001ff047887 */ /* 0x000fe40008000000 */
[----:B-1----:R-:W-:-:S04]  /*22b0*/  UISETP.GE.AND UP0, UPT, UR10, UR19, UPT ;  /* 0x000000130a00728c */ /* 0x002fc8000bf06270 */
[----:B------:R-:W-:-:S05]  /*22c0*/  LOP3.LUT R2, R2, UR4, RZ, 0x3c, !PT ;  /* 0x0000000402027c12 */ /* 0x000fca000f8e3cff */
[----:B------:R-:W-:Y:S05]  /*22d0*/  BRA.U !UP0, `(.L_x_66) ;  /* 0xfffffff908e07547 */ /* 0x000fea000b83ffff */
.L_x_59:
[----:B--2-4-:R-:W-:Y:S06]  /*22e0*/  BAR.SYNC.DEFER_BLOCKING 0x0 ;  /* 0x0000000000007b1d */ /* 0x014fec0000010000 */
[----:B------:R-:W-:Y:S04]  /*22f0*/  BSSY.RECONVERGENT B3, `(.L_x_67) ;  /* 0x0000004000037945 */ /* 0x000fe80003800200 */
[----:B------:R-:W-:Y:S05]  /*2300*/  @P3 BRA `(.L_x_68) ;  /* 0x0000000000083947 */ /* 0x000fea0003800000 */
[----:B------:R-:W1:Y:S02]  /*2310*/  SYNCS.CCTL.IV [UR12+0x18000] ;  /* 0x01800000ff0079b1 */ /* 0x000e64000800000c */
[----:B-1----:R-:W1:Y:S02]  /*2320*/  SYNCS.CCTL.IV [UR12+0x18020] ;  /* 0x01802000ff0079b1 */ /* 0x002e64000800000c */
.L_x_68:
[----:B------:R-:W-:Y:S05]  /*2330*/  BSYNC.RECONVERGENT B3 ;  /* 0x0000000000037941 */ /* 0x000fea0003800200 */
.L_x_67:
[----:B-1----:R-:W-:Y:S06]  /*2340*/  BAR.SYNC.DEFER_BLOCKING 0x0 ;  /* 0x0000000000007b1d */ /* 0x002fec0000010000 */
[----:B------:R-:W-:Y:S04]  /*2350*/  BSSY.RECONVERGENT B3, `(.L_x_69) ;  /* 0x0000004000037945 */ /* 0x000fe80003800200 */
[----:B------:R-:W-:Y:S05]  /*2360*/  @P3 BRA `(.L_x_70) ;  /* 0x0000000000083947 */ /* 0x000fea0003800000 */
[----:B------:R-:W1:Y:S02]  /*2370*/  SYNCS.CCTL.IV [UR12+0x18008] ;  /* 0x01800800ff0079b1 */ /* 0x000e64000800000c */
[----:B-1----:R-:W1:Y:S02]  /*2380*/  SYNCS.CCTL.IV [UR12+0x18028] ;  /* 0x01802800ff0079b1 */ /* 0x002e64000800000c */
.L_x_70:
[----:B------:R-:W-:Y:S05]  /*2390*/  BSYNC.RECONVERGENT B3 ;  /* 0x0000000000037941 */ /* 0x000fea0003800200 */
.L_x_69:
[----:B-1----:R-:W-:Y:S06]  /*23a0*/  BAR.SYNC.DEFER_BLOCKING 0x0 ;  /* 0x0000000000007b1d */ /* 0x002fec0000010000 */
[----:B------:R-:W-:Y:S04]  /*23b0*/  BSSY.RECONVERGENT B3, `(.L_x_71) ;  /* 0x0000004000037945 */ /* 0x000fe80003800200 */
[----:B------:R-:W-:Y:S05]  /*23c0*/  @P3 BRA `(.L_x_72) ;  /* 0x0000000000083947 */ /* 0x000fea0003800000 */
[----:B------:R-:W1:Y:S02]  /*23d0*/  SYNCS.CCTL.IV [UR12+0x18010] ;  /* 0x01801000ff0079b1 */ /* 0x000e64000800000c */
[----:B-1----:R-:W1:Y:S02]  /*23e0*/  SYNCS.CCTL.IV [UR12+0x18030] ;  /* 0x01803000ff0079b1 */ /* 0x002e64000800000c */
.L_x_72:
[----:B------:R-:W-:Y:S05]  /*23f0*/  BSYNC.RECONVERGENT B3 ;  /* 0x0000000000037941 */ /* 0x000fea0003800200 */
.L_x_71:
[----:B-1----:R-:W-:Y:S06]  /*2400*/  BAR.SYNC.DEFER_BLOCKING 0x0 ;  /* 0x0000000000007b1d */ /* 0x002fec0000010000 */
[----:B------:R-:W-:Y:S04]  /*2410*/  BSSY.RECONVERGENT B3, `(.L_x_73) ;  /* 0x0000004000037945 */ /* 0x000fe80003800200 */
[----:B------:R-:W-:Y:S05]  /*2420*/  @P3 BRA `(.L_x_74) ;  /* 0x0000000000083947 */ /* 0x000fea0003800000 */
[----:B------:R-:W1:Y:S02]  /*2430*/  SYNCS.CCTL.IV [UR12+0x18018] ;  /* 0x01801800ff0079b1 */ /* 0x000e64000800000c */
[----:B-1----:R-:W1:Y:S02]  /*2440*/  SYNCS.CCTL.IV [UR12+0x18038] ;  /* 0x01803800ff0079b1 */ /* 0x002e64000800000c */
.L_x_74:
[----:B------:R-:W-:Y:S05]  /*2450*/  BSYNC.RECONVERGENT B3 ;  /* 0x0000000000037941 */ /* 0x000fea0003800200 */
.L_x_73:
[----:B------:R-:W-:Y:S01]  /*2460*/  USHF.L.U32 UR4, UR13, 0x15, URZ ;  /* 0x000000150d047899 */ /* 0x000fe200080006ff */
[C---:B------:R-:W-:Y:S01]  /*2470*/  IMAD.SHL.U32 R2, R0.reuse, 0x80, RZ ;  /* 0x0000008000027824 */ /* 0x040fe200078e00ff */
[----:B------:R-:W-:Y:S01]  /*2480*/  USHF.L.U32 UR5, UR13, 0x5, URZ ;  /* 0x000000050d057899 */ /* 0x000fe200080006ff */
[----:B------:R-:W-:Y:S01]  /*2490*/  IMAD.SHL.U32 R3, R0, 0x10, RZ ;  /* 0x0000001000037824 */ /* 0x000fe200078e00ff */
[----:B------:R-:W-:Y:S02]  /*24a0*/  ULOP3.LUT UR4, UR4, 0x600000, URZ, 0xc0, !UPT ;  /* 0x0060000004047892 */ /* 0x000fe4000f8ec0ff */
[----:B------:R-:W-:Y:S01]  /*24b0*/  ULOP3.LUT UR5, UR5, 0x80, URZ, 0xc0, !UPT ;  /* 0x0000008005057892 */ /* 0x000fe2000f8ec0ff */
[----:B------:R-:W-:Y:S02]  /*24c0*/  LOP3.LUT R2, R2, 0x7f80, RZ, 0xc0, !PT ;  /* 0x00007f8002027812 */ /* 0x000fe400078ec0ff */
[----:B------:R-:W-:Y:S01]  /*24d0*/  ELECT P0, URZ, PT ;  /* 0x0000000000ff782f */ /* 0x000fe20003800000 */
[----:B------:R-:W-:Y:S01]  /*24e0*/  UIADD3 UR4, UPT, UPT, UR5, UR4, UR24 ;  /* 0x0000000405047290 */ /* 0x000fe2000fffe018 */
[----:B------:R-:W-:Y:S01]  /*24f0*/  LOP3.LUT R2, R2, 0x70, R3, 0xf8, !PT ;  /* 0x0000007002027812 */ /* 0x000fe200078ef803 */
[----:B------:R-:W-:Y:S01]  /*2500*/  ULOP3.LUT UR13, UR13, 0x1, URZ, 0xc0, !UPT ;  /* 0x000000010d0d7892 */ /* 0x000fe2000f8ec0ff */
[----:B------:R-:W-:Y:S01]  /*2510*/  ISETP.LT.U32.AND P0, PT, R132, 0x40, P0 ;  /* 0x000000408400780c */ /* 0x000fe20000701070 */
[----:B------:R-:W-:Y:S01]  /*2520*/  UMOV UR6, UR11 ;  /* 0x0000000b00067c82 */ /* 0x000fe20008000000 */
[C---:B------:R-:W-:Y:S01]  /*2530*/  LOP3.LUT R0, R2.reuse, 0x10, RZ, 0x3c, !PT ;  /* 0x0000001002007812 */ /* 0x040fe200078e3cff */
[----:B------:R-:W-:Y:S01]  /*2540*/  ULEA UR5, UR13, UR16, 0x7 ;  /* 0x000000100d057291 */ /* 0x000fe2000f8e38ff */
[----:B------:R-:W-:-:S02]  /*2550*/  LOP3.LUT R3, R2, 0x20, RZ, 0x3c, !PT ;  /* 0x0000002002037812 */ /* 0x000fc400078e3cff */
[----:B---3--:R-:W2:Y:S01]  /*2560*/  LDTM.x128 R4, tmem[UR4] ;  /* 0x00000004000479ee */ /* 0x008ea200083c0000 */
[----:B------:R-:W-:Y:S01]  /*2570*/  NOP ;  /* 0x0000000000007918 */ /* 0x000fe20000000000 */
[----:B------:R-:W-:-:S05]  /*2580*/  ULEA UR4, UR13, UR12, 0xe ;  /* 0x0000000c0d047291 */ /* 0x000fca000f8e70ff */
[----:B--2---:R-:W-:Y:S01]  /*2590*/  VOTEU.ANY UP1, P0 ;  /* 0x0000000000ff7886 */ /* 0x004fe20000020100 */
[----:B------:R-:W-:Y:S01]  /*25a0*/  VOTEU.ANY UP0, P0 ;  /* 0x0000000000ff7886 */ /* 0x000fe20000000100 */
[----:B------:R-:W-:Y:S02]  /*25b0*/  F2FP.SATFINITE.E4M3.F32.PACK_AB_MERGE_C R6, R7, R6, RZ ;  /* 0x000000060706723e */ /* 0x000fe400048070ff */
[----:B------:R-:W-:Y:S02]  /*25c0*/  F2FP.SATFINITE.E4M3.F32.PACK_AB_MERGE_C R10, R11, R10, RZ ;  /* 0x0000000a0b0a723e */ /* 0x000fe400048070ff */
[----:B------:R-:W-:Y:S02]  /*25d0*/  F2FP.SATFINITE.E4M3.F32.PACK_AB_MERGE_C R14, R15, R14, RZ ;  /* 0x0000000e0f0e723e */ /* 0x000fe400048070ff */
[----:B------:R-:W-:Y:S02]  /*25e0*/  F2FP.SATFINITE.E4M3.F32.PACK_AB_MERGE_C R7, R19, R18, RZ ;  /* 0x000000121307723e */ /* 0x000fe400048070ff */
[----:B------:R-:W-:-:S02]  /*25f0*/  F2FP.SATFINITE.E4M3.F32.PACK_AB_MERGE_C R22, R23, R22, RZ ;  /* 0x000000161716723e */ /* 0x000fc400048070ff */
[----:B------:R-:W-:Y:S02]  /*2600*/  F2FP.SATFINITE.E4M3.F32.PACK_AB_MERGE_C R26, R27, R26, RZ ;  /* 0x0000001a1b1a723e */ /* 0x000fe400048070ff */
        /* <DEDUP_REMOVED lines=11> */
[----:B------:R-:W-:Y:S02]  /*26c0*/  F2FP.SATFINITE.E4M3.F32.PACK_AB_MERGE_C R4, R5, R4, R6 ;  /* 0x000000040504723e */ /* 0x000fe40004807006 */
[----:B------:R-:W-:Y:S02]  /*26d0*/  F2FP.SATFINITE.E4M3.F32.PACK_AB_MERGE_C R74, R75, R74, RZ ;  /* 0x0000004a4b4a723e */ /* 0x000fe400048070ff */
[----:B------:R-:W-:Y:S02]  /*26e0*/  F2FP.SATFINITE.E4M3.F32.PACK_AB_MERGE_C R78, R79, R78, RZ ;  /* 0x0000004e4f4e723e */ /* 0x000fe400048070ff */
[----:B------:R-:W-:Y:S02]  /*26f0*/  F2FP.SATFINITE.E4M3.F32.PACK_AB_MERGE_C R82, R83, R82, RZ ;  /* 0x000000525352723e */ /* 0x000fe400048070ff */
[----:B------:R-:W-:Y:S02]  /*2700*/  F2FP.SATFINITE.E4M3.F32.PACK_AB_MERGE_C R86, R87, R86, RZ ;  /* 0x000000565756723e */ /* 0x000fe400048070ff */
[----:B------:R-:W-:-:S02]  /*2710*/  F2FP.SATFINITE.E4M3.F32.PACK_AB_MERGE_C R5, R9, R8, R10 ;  /* 0x000000080905723e */ /* 0x000fc4000480700a */
[----:B------:R-:W-:Y:S02]  /*2720*/  F2FP.SATFINITE.E4M3.F32.PACK_AB_MERGE_C R6, R13, R12, R14 ;  /* 0x0000000c0d06723e */ /* 0x000fe4000480700e */
[----:B------:R-:W-:Y:S02]  /*2730*/  F2FP.SATFINITE.E4M3.F32.PACK_AB_MERGE_C R7, R17, R16, R7 ;  /* 0x000000101107723e */ /* 0x000fe40004807007 */
[----:B------:R-:W-:Y:S02]  /*2740*/  F2FP.SATFINITE.E4M3.F32.PACK_AB_MERGE_C R20, R21, R20, R22 ;  /* 0x000000141514723e */ /* 0x000fe40004807016 */
[----:B------:R-:W-:Y:S01]  /*2750*/  F2FP.SATFINITE.E4M3.F32.PACK_AB_MERGE_C R90, R91, R90, RZ ;  /* 0x0000005a5b5a723e */ /* 0x000fe200048070ff */
[----:B-1----:R1:W-:Y:S01]  /*2760*/  STS.128 [R2+UR12], R4 ;  /* 0x0000000402007988 */ /* 0x0023e20008000c0c */
[----:B------:R-:W-:Y:S02]  /*2770*/  F2FP.SATFINITE.E4M3.F32.PACK_AB_MERGE_C R94, R95, R94, RZ ;  /* 0x0000005e5f5e723e */ /* 0x000fe400048070ff */
[----:B------:R-:W-:-:S02]  /*2780*/  F2FP.SATFINITE.E4M3.F32.PACK_AB_MERGE_C R98, R99, R98, RZ ;  /* 0x000000626362723e */ /* 0x000fc400048070ff */
[----:B------:R-:W-:Y:S02]  /*2790*/  F2FP.SATFINITE.E4M3.F32.PACK_AB_MERGE_C R102, R103, R102, RZ ;  /* 0x000000666766723e */ /* 0x000fe400048070ff */
[----:B------:R-:W-:Y:S02]  /*27a0*/  F2FP.SATFINITE.E4M3.F32.PACK_AB_MERGE_C R21, R25, R24, R26 ;  /* 0x000000181915723e */ /* 0x000fe4000480701a */
[----:B------:R-:W-:Y:S02]  /*27b0*/  F2FP.SATFINITE.E4M3.F32.PACK_AB_MERGE_C R22, R29, R28, R30 ;  /* 0x0000001c1d16723e */ /* 0x000fe4000480701e */
[----:B------:R-:W-:Y:S02]  /*27c0*/  F2FP.SATFINITE.E4M3.F32.PACK_AB_MERGE_C R23, R33, R32, R23 ;  /* 0x000000202117723e */ /* 0x000fe40004807017 */
[----:B------:R-:W-:Y:S02]  /*27d0*/  F2FP.SATFINITE.E4M3.F32.PACK_AB_MERGE_C R36, R37, R36, R38 ;  /* 0x000000242524723e */ /* 0x000fe40004807026 */
[----:B------:R-:W-:Y:S01]  /*27e0*/  F2FP.SATFINITE.E4M3.F32.PACK_AB_MERGE_C R106, R107, R106, RZ ;  /* 0x0000006a6b6a723e */ /* 0x000fe200048070ff */
[----:B------:R1:W-:Y:S01]  /*27f0*/  STS.128 [R0+UR12], R20 ;  /* 0x0000001400007988 */ /* 0x0003e20008000c0c */
[----:B------:R-:W-:-:S02]  /*2800*/  F2FP.SATFINITE.E4M3.F32.PACK_AB_MERGE_C R110, R111, R110, RZ ;  /* 0x0000006e6f6e723e */ /* 0x000fc400048070ff */
[----:B------:R-:W-:Y:S02]  /*2810*/  F2FP.SATFINITE.E4M3.F32.PACK_AB_MERGE_C R114, R115, R114, RZ ;  /* 0x000000727372723e */ /* 0x000fe400048070ff */
[----:B------:R-:W-:Y:S02]  /*2820*/  F2FP.SATFINITE.E4M3.F32.PACK_AB_MERGE_C R118, R119, R118, RZ ;  /* 0x000000767776723e */ /* 0x000fe400048070ff */
[----:B------:R-:W-:Y:S02]  /*2830*/  F2FP.SATFINITE.E4M3.F32.PACK_AB_MERGE_C R37, R41, R40, R42 ;  /* 0x000000282925723e */ /* 0x000fe4000480702a */
[----:B------:R-:W-:Y:S02]  /*2840*/  F2FP.SATFINITE.E4M3.F32.PACK_AB_MERGE_C R38, R45, R44, R46 ;  /* 0x0000002c2d26723e */ /* 0x000fe4000480702e */
[----:B------:R-:W-:Y:S02]  /*2850*/  F2FP.SATFINITE.E4M3.F32.PACK_AB_MERGE_C R39, R49, R48, R50 ;  /* 0x000000303127723e */ /* 0x000fe40004807032 */
[----:B------:R-:W-:-:S02]  /*2860*/  F2FP.SATFINITE.E4M3.F32.PACK_AB_MERGE_C R52, R53, R52, R54 ;  /* 0x000000343534723e */ /* 0x000fc40004807036 */
[----:B------:R-:W-:Y:S01]  /*2870*/  F2FP.SATFINITE.E4M3.F32.PACK_AB_MERGE_C R122, R123, R122, RZ ;  /* 0x0000007a7b7a723e */ /* 0x000fe200048070ff */
[----:B------:R1:W-:Y:S01]  /*2880*/  STS.128 [R3+UR12], R36 ;  /* 0x0000002403007988 */ /* 0x0003e20008000c0c */
[----:B------:R-:W-:Y:S02]  /*2890*/  F2FP.SATFINITE.E4M3.F32.PACK_AB_MERGE_C R126, R127, R126, RZ ;  /* 0x0000007e7f7e723e */ /* 0x000fe400048070ff */
[----:B------:R-:W-:Y:S02]  /*28a0*/  F2FP.SATFINITE.E4M3.F32.PACK_AB_MERGE_C R130, R131, R130, RZ ;  /* 0x000000828382723e */ /* 0x000fe400048070ff */
[----:B------:R-:W-:Y:S02]  /*28b0*/  F2FP.SATFINITE.E4M3.F32.PACK_AB_MERGE_C R53, R57, R56, R58 ;  /* 0x000000383935723e */ /* 0x000fe4000480703a */
[----:B------:R-:W-:Y:S02]  /*28c0*/  F2FP.SATFINITE.E4M3.F32.PACK_AB_MERGE_C R54, R61, R60, R62 ;  /* 0x0000003c3d36723e */ /* 0x000fe4000480703e */
[----:B------:R-:W-:-:S02]  /*28d0*/  F2FP.SATFINITE.E4M3.F32.PACK_AB_MERGE_C R55, R65, R64, R66 ;  /* 0x000000404137723e */ /* 0x000fc40004807042 */
[----:B------:R-:W-:Y:S02]  /*28e0*/  F2FP.SATFINITE.E4M3.F32.PACK_AB_MERGE_C R68, R69, R68, R70 ;  /* 0x000000444544723e */ /* 0x000fe40004807046 */
[----:B------:R-:W-:Y:S02]  /*28f0*/  LOP3.LUT R8, R2, 0x30, RZ, 0x3c, !PT ;  /* 0x0000003002087812 */ /* 0x000fe400078e3cff */
[----:B------:R-:W-:Y:S02]  /*2900*/  F2FP.SATFINITE.E4M3.F32.PACK_AB_MERGE_C R69, R73, R72, R74 ;  /* 0x000000484945723e */ /* 0x000fe4000480704a */
[----:B------:R-:W-:Y:S01]  /*2910*/  F2FP.SATFINITE.E4M3.F32.PACK_AB_MERGE_C R70, R77, R76, R78 ;  /* 0x0000004c4d46723e */ /* 0x000fe2000480704e */
[----:B------:R1:W-:Y:S01]  /*2920*/  STS.128 [R8+UR12], R52 ;  /* 0x0000003408007988 */ /* 0x0003e20008000c0c */
[----:B------:R-:W-:Y:S02]  /*2930*/  F2FP.SATFINITE.E4M3.F32.PACK_AB_MERGE_C R71, R81, R80, R82 ;  /* 0x000000505147723e */ /* 0x000fe40004807052 */
[----:B------:R-:W-:-:S02]  /*2940*/  F2FP.SATFINITE.E4M3.F32.PACK_AB_MERGE_C R84, R85, R84, R86 ;  /* 0x000000545554723e */ /* 0x000fc40004807056 */
[C---:B------:R-:W-:Y:S02]  /*2950*/  LOP3.LUT R9, R2.reuse, 0x40, RZ, 0x3c, !PT ;  /* 0x0000004002097812 */ /* 0x040fe400078e3cff */
[----:B------:R-:W-:Y:S02]  /*2960*/  F2FP.SATFINITE.E4M3.F32.PACK_AB_MERGE_C R85, R89, R88, R90 ;  /* 0x000000585955723e */ /* 0x000fe4000480705a */
[----:B------:R-:W-:Y:S01]  /*2970*/  F2FP.SATFINITE.E4M3.F32.PACK_AB_MERGE_C R86, R93, R92, R94 ;  /* 0x0000005c5d56723e */ /* 0x000fe2000480705e */
[----:B------:R1:W-:Y:S01]  /*2980*/  STS.128 [R9+UR12], R68 ;  /* 0x0000004409007988 */ /* 0x0003e20008000c0c */
[----:B------:R-:W-:Y:S02]  /*2990*/  F2FP.SATFINITE.E4M3.F32.PACK_AB_MERGE_C R87, R97, R96, R98 ;  /* 0x000000606157723e */ /* 0x000fe40004807062 */
[----:B------:R-:W-:Y:S02]  /*29a0*/  F2FP.SATFINITE.E4M3.F32.PACK_AB_MERGE_C R100, R101, R100, R102 ;  /* 0x000000646564723e */ /* 0x000fe40004807066 */
[----:B------:R-:W-:-:S02]  /*29b0*/  LOP3.LUT R10, R2, 0x50, RZ, 0x3c, !PT ;  /* 0x00000050020a7812 */ /* 0x000fc400078e3cff */
[----:B------:R-:W-:Y:S02]  /*29c0*/  F2FP.SATFINITE.E4M3.F32.PACK_AB_MERGE_C R101, R105, R104, R106 ;  /* 0x000000686965723e */ /* 0x000fe4000480706a */
[----:B------:R-:W-:Y:S01]  /*29d0*/  F2FP.SATFINITE.E4M3.F32.PACK_AB_MERGE_C R102, R109, R108, R110 ;  /* 0x0000006c6d66723e */ /* 0x000fe2000480706e */
[----:B------:R1:W-:Y:S01]  /*29e0*/  STS.128 [R10+UR12], R84 ;  /* 0x000000540a007988 */ /* 0x0003e20008000c0c */
[----:B------:R-:W-:Y:S02]  /*29f0*/  F2FP.SATFINITE.E4M3.F32.PACK_AB_MERGE_C R103, R113, R112, R114 ;  /* 0x000000707167723e */ /* 0x000fe40004807072 */
[----:B------:R-:W-:Y:S02]  /*2a00*/  F2FP.SATFINITE.E4M3.F32.PACK_AB_MERGE_C R116, R117, R116, R118 ;  /* 0x000000747574723e */ /* 0x000fe40004807076 */
[----:B------:R-:W-:Y:S02]  /*2a10*/  LOP3.LUT R11, R2, 0x60, RZ, 0x3c, !PT ;  /* 0x00000060020b7812 */ /* 0x000fe400078e3cff */
[----:B------:R-:W-:-:S02]  /*2a20*/  F2FP.SATFINITE.E4M3.F32.PACK_AB_MERGE_C R117, R121, R120, R122 ;  /* 0x000000787975723e */ /* 0x000fc4000480707a */
[----:B------:R-:W-:Y:S01]  /*2a30*/  F2FP.SATFINITE.E4M3.F32.PACK_AB_MERGE_C R118, R125, R124, R126 ;  /* 0x0000007c7d76723e */ /* 0x000fe2000480707e */
[----:B------:R1:W-:Y:S01]  /*2a40*/  STS.128 [R11+UR12], R100 ;  /* 0x000000640b007988 */ /* 0x0003e20008000c0c */
[----:B------:R-:W-:Y:S02]  /*2a50*/  F2FP.SATFINITE.E4M3.F32.PACK_AB_MERGE_C R119, R129, R128, R130 ;  /* 0x000000808177723e */ /* 0x000fe40004807082 */
[----:B------:R-:W-:-:S05]  /*2a60*/  LOP3.LUT R12, R2, 0x70, RZ, 0x3c, !PT ;  /* 0x00000070020c7812 */ /* 0x000fca00078e3cff */
[----:B------:R1:W-:Y:S01]  /*2a70*/  STS.128 [R12+UR12], R116 ;  /* 0x000000740c007988 */ /* 0x0003e20008000c0c */
[----:B------:R2:W-:Y:S06]  /*2a80*/  MEMBAR.ALL.CTA ;  /* 0x0000000000007992 */ /* 0x0005ec0000008000 */
[----:B--2---:R-:W2:Y:S02]  /*2a90*/  FENCE.VIEW.ASYNC.S ;  /* 0x00000000000073c6 */ /* 0x004ea40000000000 */
[----:B--2---:R-:W-:Y:S06]  /*2aa0*/  BAR.SYNC.DEFER_BLOCKING 0x0 ;  /* 0x0000000000007b1d */ /* 0x004fec0000010000 */
[----:B------:R1:W-:Y:S01]  /*2ab0*/  @UP1 UTMASTG.2D [UR4], [UR14] ;  /* 0x000000040e0013b5 */ /* 0x0003e20008008000 */
[----:B------:R0:W-:Y:S01]  /*2ac0*/  UTMACMDFLUSH ;  /* 0x00000000000079b7 */ /* 0x0001e20000000000 */
[----:B------:R-:W-:-:S04]  /*2ad0*/  DEPBAR.LE SB0, 0x0 ;  /* 0x000080000000791a */ /* 0x000fc80000000000 */
[----:B------:R-:W-:Y:S08]  /*2ae0*/  BAR.SYNC.DEFER_BLOCKING 0x0 ;  /* 0x0000000000007b1d */ /* 0x000ff00000010000 */
[----:B------:R-:W-:Y:S06]  /*2af0*/  BAR.SYNC.DEFER_BLOCKING 0x0 ;  /* 0x0000000000007b1d */ /* 0x000fec0000010000 */
[----:B-1----:R-:W-:Y:S05]  /*2b00*/  @P2 BRA `(.L_x_75) ;  /* 0x0000000000a02947 */ /* 0x002fea0003800000 */
[----:B------:R-:W1:Y:S01]  /*2b10*/  S2UR UR5, SR_CgaCtaId ;  /* 0x00000000000579c3 */ /* 0x000e620000008800 */
[----:B------:R-:W-:Y:S01]  /*2b20*/  NOP ;  /* 0x0000000000007918 */ /* 0x000fe20000000000 */
[----:B------:R-:W-:Y:S01]  /*2b30*/  UMOV UR4, 0x50 ;  /* 0x0000005000047882 */ /* 0x000fe20000000000 */
[----:B------:R-:W-:Y:S02]  /*2b40*/  IMAD.U32 R0, RZ, RZ, UR24 ;  /* 0x00000018ff007e24 */ /* 0x000fe4000f8e00ff */
[----:B------:R-:W-:Y:S02]  /*2b50*/  IMAD.MOV.U32 R3, RZ, RZ, 0xff ;  /* 0x000000ffff037424 */ /* 0x000fe400078e00ff */
[----:B------:R-:W-:Y:S01]  /*2b60*/  IMAD.MOV.U32 R7, RZ, RZ, 0x1 ;  /* 0x00000001ff077424 */ /* 0x000fe200078e00ff */
[----:B------:R-:W-:-:S04]  /*2b70*/  LOP3.LUT R0, R0, 0xffff, RZ, 0xc0, !PT ;  /* 0x0000ffff00007812 */ /* 0x000fc800078ec0ff */
[----:B------:R-:W-:-:S05]  /*2b80*/  SHF.R.U32.HI R0, RZ, 0x5, R0 ;  /* 0x00000005ff007819 */ /* 0x000fca0000011600 */
[----:B------:R-:W-:Y:S01]  /*2b90*/  VIADD R2, R0, 0x10 ;  /* 0x0000001000027836 */ /* 0x000fe20000000000 */
[----:B------:R-:W-:Y:S01]  /*2ba0*/  SHF.L.U32 R0, R3, R0, RZ ;  /* 0x0000000003007219 */ /* 0x000fe200000006ff */
[----:B-1----:R-:W-:-:S03]  /*2bb0*/  ULEA UR6, UR5, UR4, 0x18 ;  /* 0x0000000405067291 */ /* 0x002fc6000f8ec0ff */
[----:B------:R-:W-:-:S04]  /*2bc0*/  SHF.L.U32 R3, R7, R2, RZ ;  /* 0x0000000207037219 */ /* 0x000fc800000006ff */
[----:B------:R-:W-:Y:S02]  /*2bd0*/  LOP3.LUT R0, R3, R0, RZ, 0xfc, !PT ;  /* 0x0000000003007212 */ /* 0x000fe400078efcff */
[----:B------:R-:W1:Y:S02]  /*2be0*/  LDS R5, [UR6] ;  /* 0x00000006ff057984 */ /* 0x000e640008000800 */
[C---:B------:R-:W-:Y:S02]  /*2bf0*/  LOP3.LUT R2, R0.reuse, 0xffff, RZ, 0xc0, !PT ;  /* 0x0000ffff00027812 */ /* 0x040fe400078ec0ff */
[----:B-1----:R-:W-:-:S04]  /*2c00*/  LOP3.LUT R3, R0, 0xffff, R5, 0x80, !PT ;  /* 0x0000ffff00037812 */ /* 0x002fc800078e8005 */
[----:B------:R-:W-:-:S13]  /*2c10*/  ISETP.NE.AND P0, PT, R3, R2, PT ;  /* 0x000000020300720c */ /* 0x000fda0003f05270 */
[----:B------:R-:W-:Y:S05]  /*2c20*/  @P0 BRA `(.L_x_76) ;  /* 0x0000000000500947 */ /* 0x000fea0003800000 */
[----:B------:R-:W-:Y:S02]  /*2c30*/  SHF.R.U32.HI R5, RZ, 0x10, R5 ;  /* 0x00000010ff057819 */ /* 0x000fe40000011605 */
[----:B------:R-:W-:-:S04]  /*2c40*/  SHF.R.U32.HI R2, RZ, 0x10, R0 ;  /* 0x00000010ff027819 */ /* 0x000fc80000011600 */
[----:B------:R-:W-:-:S04]  /*2c50*/  LOP3.LUT R5, R5, R2, RZ, 0xc0, !PT ;  /* 0x0000000205057212 */ /* 0x000fc800078ec0ff */
[----:B------:R-:W-:-:S13]  /*2c60*/  ISETP.NE.AND P0, PT, R5, R2, PT ;  /* 0x000000020500720c */ /* 0x000fda0003f05270 */
[----:B------:R-:W-:Y:S05]  /*2c70*/  @P0 BRA `(.L_x_77) ;  /* 0x0000000000300947 */ /* 0x000fea0003800000 */
[----:B------:R-:W-:Y:S01]  /*2c80*/  R2UR UR4, R0 ;  /* 0x00000000000472ca */ /* 0x000fe200000e0000 */
[----:B------:R-:W-:Y:S01]  /*2c90*/  VOTEU.ANY UR5, UPT, PT ;  /* 0x0000000000057886 */ /* 0x000fe200038e0100 */
[----:B------:R-:W1:Y:S01]  /*2ca0*/  S2R R0, SR_LANEID ;  /* 0x0000000000007919 */ /* 0x000e620000000000 */
[----:B------:R-:W-:-:S10]  /*2cb0*/  UFLO.U32 UR5, UR5 ;  /* 0x00000005000572bd */ /* 0x000fd400080e0000 */
[----:B------:R-:W-:-:S06]  /*2cc0*/  ULOP3.LUT UR4, URZ, UR4, URZ, 0x33, !UPT ;  /* 0x00000004ff047292 */ /* 0x000fcc000f8e33ff */
[----:B------:R-:W-:-:S04]  /*2cd0*/  IMAD.U32 R2, RZ, RZ, UR4 ;  /* 0x00000004ff027e24 */ /* 0x000fc8000f8e00ff */
[----:B------:R-:W2:Y:S02]  /*2ce0*/  REDUX UR7, R2 ;  /* 0x00000000020773c4 */ /* 0x000ea40000000000 */
[----:B------:R3:W-:Y:S01]  /*2cf0*/  UTCATOMSWS.AND URZ, UR4 ;  /* 0x0000000400ff79e3 */ /* 0x0007e20008000000 */
[----:B-1----:R-:W-:Y:S01]  /*2d00*/  ISETP.EQ.U32.AND P0, PT, R0, UR5, PT ;  /* 0x0000000500007c0c */ /* 0x002fe2000bf02070 */
[----:B--2---:R-:W-:-:S12]  /*2d10*/  IMAD.U32 R0, RZ, RZ, UR7 ;  /* 0x00000007ff007e24 */ /* 0x004fd8000f8e00ff */
[----:B------:R3:W-:Y:S01]  /*2d20*/  @P0 ATOMS.AND RZ, [UR6], R0 ;  /* 0x00000000ffff098c */ /* 0x0007e2000a800006 */
[----:B------:R-:W-:Y:S05]  /*2d30*/  BRA `(.L_x_75) ;  /* 0x0000000000147947 */ /* 0x000fea0003800000 */
.L_x_77:
[----:B------:R-:W-:-:S07]  /*2d40*/  MOV R2, 0x2d60 ;  /* 0x00002d6000027802 */ /* 0x000fce0000000f00 */
[----:B------:R-:W-:Y:S05]  /*2d50*/  CALL.REL.NOINC `($__internal_0_$__cuda_sm10x_tcgen05_guardrail_trap_col_being_dealloced_not_returned_by_alloc) ;  /* 0x0000000000447944 */ /* 0x000fea0003c00000 */
[----:B------:R-:W-:Y:S05]  /*2d60*/  BRA `(.L_x_75) ;  /* 0x0000000000087947 */ /* 0x000fea0003800000 */
.L_x_76:
[----:B------:R-:W-:-:S07]  /*2d70*/  MOV R2, 0x2d90 ;  /* 0x00002d9000027802 */ /* 0x000fce0000000f00 */
[----:B------:R-:W-:Y:S05]  /*2d80*/  CALL.REL.NOINC `($__internal_2_$__cuda_sm10x_tcgen05_guardrail_trap_unallocated_columns_being_dealloced) ;  /* 0x0000000000507944 */ /* 0x000fea0003c00000 */
.L_x_75:
[----:B------:R-:W-:Y:S01]  /*2d90*/  NOP ;  /* 0x0000000000007918 */ /* 0x000fe20000000000 */
[----:B---3--:R-:W-:Y:S05]  /*2da0*/  EXIT ;  /* 0x000000000000794d */ /* 0x008fea0003800000 */
.L_x_60:
[----:B------:R-:W1:Y:S02]  /*2db0*/  SYNCS.PHASECHK.TRANS64.TRYWAIT P0, [UR12+0x18000], RZ ;  /* 0x018000ffff0075a7 */ /* 0x000e64000800110c */
[----:B-1----:R-:W-:Y:S05]  /*2dc0*/  @!P0 BRA `(.L_x_60) ;  /* 0xfffffffc00f88947 */ /* 0x002fea000383ffff */
[----:B------:R-:W-:Y:S05]  /*2dd0*/  BRA `(.L_x_78) ;  /* 0xffffffec00807947 */ /* 0x000fea000383ffff */
.L_x_62:
[----:B------:R-:W1:Y:S02]  /*2de0*/  SYNCS.PHASECHK.TRANS64.TRYWAIT P1, [UR12+0x18020], RZ ;  /* 0x018020ffff0075a7 */ /* 0x000e64000802110c */
[----:B-1----:R-:W-:Y:S05]  /*2df0*/  @!P1 BRA `(.L_x_62) ;  /* 0xfffffffc00f89947 */ /* 0x002fea000383ffff */
[----:B------:R-:W-:Y:S05]  /*2e00*/  BRA `(.L_x_79) ;  /* 0xfffffff000007947 */ /* 0x000fea000383ffff */
.L_x_63:
[----:B------:R-:W2:Y:S02]  /*2e10*/  SYNCS.PHASECHK.TRANS64.TRYWAIT P0, [UR18+0x18000], R3 ;  /* 0x01800003ff0075a7 */ /* 0x000ea40008001112 */
[----:B--2---:R-:W-:Y:S05]  /*2e20*/  @!P0 BRA `(.L_x_63) ;  /* 0xfffffffc00f88947 */ /* 0x004fea000383ffff */
[----:B------:R-:W-:Y:S05]  /*2e30*/  BRA `(.L_x_80) ;  /* 0xfffffff000887947 */ /* 0x000fea000383ffff */
.L_x_65:
[----:B------:R-:W2:Y:S02]  /*2e40*/  SYNCS.PHASECHK.TRANS64.TRYWAIT P0, [UR18+0x18020], R3 ;  /* 0x01802003ff0075a7 */ /* 0x000ea40008001112 */
[----:B--2---:R-:W-:Y:S05]  /*2e50*/  @!P0 BRA `(.L_x_65) ;  /* 0xfffffffc00f88947 */ /* 0x004fea000383ffff */
[----:B------:R-:W-:Y:S05]  /*2e60*/  BRA `(.L_x_81) ;  /* 0xfffffff000fc7947 */ /* 0x000fea000383ffff */
        .weak           $__internal_0_$__cuda_sm10x_tcgen05_guardrail_trap_col_being_dealloced_not_returned_by_alloc
        .type           $__internal_0_$__cuda_sm10x_tcgen05_guardrail_trap_col_being_dealloced_not_returned_by_alloc,@function
        .size           $__internal_0_$__cuda_sm10x_tcgen05_guardrail_trap_col_being_dealloced_not_returned_by_alloc,($__internal_1_$__cuda_sm10x_tcgen05_guardrail_trap_phase_invalid_during_alloc - $__internal_0_$__cuda_sm10x_tcgen05_guardrail_trap_col_being_dealloced_not_returned_by_alloc)
$__internal_0_$__cuda_sm10x_tcgen05_guardrail_trap_col_being_dealloced_not_returned_by_alloc:
[----:B------:R-:W-:Y:S05]  /*2e70*/  BPT.TRAP 0x1 ;  /* 0x000000040000795c */ /* 0x000fea0000300000 */
[----:B------:R-:W-:-:S04]  /*2e80*/  IMAD.MOV.U32 R3, RZ, RZ, 0x0 ;  /* 0x00000000ff037424 */ /* 0x000fc800078e00ff */
[----:B------:R-:W-:Y:S05]  /*2e90*/  RET.REL.NODEC R2 `(gluon_tcgen05) ;  /* 0xffffffd002587950 */ /* 0x000fea0003c3ffff */
        .weak           $__internal_1_$__cuda_sm10x_tcgen05_guardrail_trap_phase_invalid_during_alloc
        .type           $__internal_1_$__cuda_sm10x_tcgen05_guardrail_trap_phase_invalid_during_alloc,@function
        .size           $__internal_1_$__cuda_sm10x_tcgen05_guardrail_trap_phase_invalid_during_alloc,($__internal_2_$__cuda_sm10x_tcgen05_guardrail_trap_unallocated_columns_being_dealloced - $__internal_1_$__cuda_sm10x_tcgen05_guardrail_trap_phase_invalid_during_alloc)
$__internal_1_$__cuda_sm10x_tcgen05_guardrail_trap_phase_invalid_during_alloc:
[----:B------:R-:W-:Y:S05]  /*2ea0*/  BPT.TRAP 0x1 ;  /* 0x000000040000795c */ /* 0x000fea0000300000 */
[----:B------:R-:W-:-:S04]  /*2eb0*/  IMAD.MOV.U32 R3, RZ, RZ, 0x0 ;  /* 0x00000000ff037424 */ /* 0x000fc800078e00ff */
[----:B------:R-:W-:Y:S05]  /*2ec0*/  RET.REL.NODEC R2 `(gluon_tcgen05) ;  /* 0xffffffd0024c7950 */ /* 0x000fea0003c3ffff */
        .weak           $__internal_2_$__cuda_sm10x_tcgen05_guardrail_trap_unallocated_columns_being_dealloced
        .type           $__internal_2_$__cuda_sm10x_tcgen05_guardrail_trap_unallocated_columns_being_dealloced,@function
        .size           $__internal_2_$__cuda_sm10x_tcgen05_guardrail_trap_unallocated_columns_being_dealloced,(.L_x_85 - $__internal_2_$__cuda_sm10x_tcgen05_guardrail_trap_unallocated_columns_being_dealloced)
$__internal_2_$__cuda_sm10x_tcgen05_guardrail_trap_unallocated_columns_being_dealloced:
[----:B------:R-:W-:Y:S05]  /*2ed0*/  BPT.TRAP 0x1 ;  /* 0x000000040000795c */ /* 0x000fea0000300000 */
[----:B------:R-:W-:-:S04]  /*2ee0*/  IMAD.MOV.U32 R3, RZ, RZ, 0x0 ;  /* 0x00000000ff037424 */ /* 0x000fc800078e00ff */
[----:B------:R-:W-:Y:S05]  /*2ef0*/  RET.REL.NODEC R2 `(gluon_tcgen05) ;  /* 0xffffffd002407950 */ /* 0x000fea0003c3ffff */
.L_x_82:
[----:B------:R-:W-:-:S00]  /*2f00*/  BRA `(.L_x_82) ;  /* 0xfffffffc00fc7947 */ /* 0x000fc0000383ffff */
[----:B------:R-:W-:-:S00]  /*2f10*/  NOP ;  /* 0x0000000000007918 */ /* 0x000fc00000000000 */
        /* <DEDUP_REMOVED lines=14> */
.L_x_85:


//--------------------- .nv.shared.gluon_tcgen05  --------------------------
	.section	.nv.shared.gluon_tcgen05,"aw",@nobits
	.sectionflags	@""
	.align	16
	.zero		1024


//--------------------- .nv.shared.reserved.0     --------------------------
	.section	.nv.shared.reserved.0,"aw",@nobits
	.align	8
	.weak		__nv_reservedSMEM_offset_0_alias
	.size		__nv_reservedSMEM_offset_0_alias, 0, 64
	.other		__nv_reservedSMEM_offset_0_alias,@"STO_CUDA_RESERVED_SHARED STV_DEFAULT"
__nv_reservedSMEM_offset_0_alias:
	.zero		0
.nv.shared.reserved.0:
	.zero		64
	.weak		__nv_reservedSMEM_allocation_phase
	.type		__nv_reservedSMEM_allocation_phase,@object
	.size		__nv_reservedSMEM_allocation_phase,(.L_0 - __nv_reservedSMEM_allocation_phase)
__nv_reservedSMEM_allocation_phase:
	.zero		1
.L_0:
	.zero		7
	.weak		__nv_reservedSMEM_devtool_atexit_pc
	.type		__nv_reservedSMEM_devtool_atexit_pc,@object
	.size		__nv_reservedSMEM_devtool_atexit_pc,(__nv_reservedSMEM_allocation_mask - __nv_reservedSMEM_devtool_atexit_pc)
__nv_reservedSMEM_devtool_atexit_pc:
	.zero		8
	.weak		__nv_reservedSMEM_allocation_mask
	.type		__nv_reservedSMEM_allocation_mask,@object
	.size		__nv_reservedSMEM_allocation_mask,(.L_2 - __nv_reservedSMEM_allocation_mask)
__nv_reservedSMEM_allocation_mask:
	.zero		4
.L_2:


//--------------------- .nv.constant0.gluon_tcgen05 --------------------------
	.section	.nv.constant0.gluon_tcgen05,"a",@progbits
	.sectionflags	@""
	.align	4
.nv.constant0.gluon_tcgen05:
	.zero		976


//--------------------- SYMBOLS --------------------------

	.type		.nv.reservedSmem.offset0,@object
	.size		.nv.reservedSmem.offset0,0x4
	.type		.nv.reservedSmem.cap,@object
	.size		.nv.reservedSmem.cap,0x4
